def matmul_kernel(
    a_ptr,
    b_ptr,
    c_ptr,
    M,
    N,
    K,
    stride_am,
    stride_ak,
    stride_bk,
    stride_bn,
    stride_cm,
    stride_cn,
    BLOCK_M: tl.constexpr,
    BLOCK_N: tl.constexpr,
    BLOCK_K: tl.constexpr,
    GROUP_M: tl.constexpr,
):
    pid = tl.program_id(axis=0)
    num_pid_m = tl.cdiv(M, BLOCK_M)
    num_pid_n = tl.cdiv(N, BLOCK_N)
    num_pid_in_group = GROUP_M * num_pid_n
    group_id = pid // num_pid_in_group
    first_pid_m = group_id * GROUP_M
    group_size_m = min(num_pid_m - first_pid_m, GROUP_M)
    pid_m = first_pid_m + ((pid % num_pid_in_group) % group_size_m)
    pid_n = (pid % num_pid_in_group) // group_size_m

    offs_am = (pid_m * BLOCK_M + tl.arange(0, BLOCK_M)) % M
    offs_bn = (pid_n * BLOCK_N + tl.arange(0, BLOCK_N)) % N
    offs_k = tl.arange(0, BLOCK_K)
    a_ptrs = a_ptr + offs_am[:, None] * stride_am + offs_k[None, :] * stride_ak
    b_ptrs = b_ptr + offs_k[:, None] * stride_bk + offs_bn[None, :] * stride_bn

    acc = tl.zeros((BLOCK_M, BLOCK_N), dtype=tl.float32)
    for kk in range(0, tl.cdiv(K, BLOCK_K)):
        a = tl.load(a_ptrs, mask=offs_k[None, :] < K - kk * BLOCK_K, other=0.0)
        b = tl.load(b_ptrs, mask=offs_k[:, None] < K - kk * BLOCK_K, other=0.0)
        acc = tl.dot(a, b, acc)
        a_ptrs += BLOCK_K * stride_ak
        b_ptrs += BLOCK_K * stride_bk

    c = acc.to(c_ptr.dtype.element_ty)
    offs_cm = pid_m * BLOCK_M + tl.arange(0, BLOCK_M)
    offs_cn = pid_n * BLOCK_N + tl.arange(0, BLOCK_N)
    c_ptrs = c_ptr + offs_cm[:, None] * stride_cm + offs_cn[None, :] * stride_cn
    mask = (offs_cm[:, None] < M) & (offs_cn[None, :] < N)
    tl.store(c_ptrs, c, mask=mask)

# config = {"BLOCK_K": 64, "BLOCK_M": 64, "BLOCK_N": 256, "GROUP_M": 8, "arch": "sm_90", "dtype": "fp16", "num_ctas": 1, "num_stages": 3, "num_warps": 16}
# arch = sm_90


// ===== COMPILED SASS (sm_90a) =====

	.target	sm_90a

	.elftype	@"ET_EXEC"


//--------------------- .note.nv.tkinfo           --------------------------
	.section	.note.nv.tkinfo,"",@"SHT_NOTE"
	.sectionflags	@"SHF_NOTE_NV_TKINFO"
	.tkinfo
        /*0018*/ 	.word	0x00000002
        /*0030*/ 	.string	""
        /*0030*/ 	.string	"ptxas"
        /*0030*/ 	.string	"Cuda compilation tools, release 13.0, V13.0.88"
        /*0030*/ 	.string	"Build cuda_13.0.r13.0/compiler.36424714_0"
        /*0030*/ 	.string	"-v  -suppress-debug-info  -lineinfo  -arch sm_90a "



//--------------------- .note.nv.cuinfo           --------------------------
	.section	.note.nv.cuinfo,"",@"SHT_NOTE"
	.sectionflags	@"SHF_NOTE_NV_CUINFO"
        /*0018*/ 	.short	0x0002
        /*001a*/ 	.short	0x005a
        /*001c*/ 	.short	0x0082
	.zero		2


//--------------------- .nv.info                  --------------------------
	.section	.nv.info,"",@"SHT_CUDA_INFO"
	.align	4


	//----- nvinfo : EIATTR_REGCOUNT
	.align		4
        /*0000*/ 	.byte	0x04, 0x2f
        /*0002*/ 	.short	(.L_1 - .L_0)
	.align		4
.L_0:
        /*0004*/ 	.word	index@(matmul_kernel)
        /*0008*/ 	.word	0x00000080


	//----- nvinfo : EIATTR_FRAME_SIZE
	.align		4
.L_1:
        /*000c*/ 	.byte	0x04, 0x11
        /*000e*/ 	.short	(.L_3 - .L_2)
	.align		4
.L_2:
        /*0010*/ 	.word	index@(matmul_kernel)
        /*0014*/ 	.word	0x00000100


	//----- nvinfo : EIATTR_MIN_STACK_SIZE
	.align		4
.L_3:
        /*0018*/ 	.byte	0x04, 0x12
        /*001a*/ 	.short	(.L_5 - .L_4)
	.align		4
.L_4:
        /*001c*/ 	.word	index@(matmul_kernel)
        /*0020*/ 	.word	0x00000100
.L_5:


//--------------------- .nv.compat                --------------------------
	.section	.nv.compat,"",@"SHT_CUDA_COMPAT_INFO"
	.align	4
        /*0000*/ 	.byte	0x02, 0x09, 0x01, 0x00, 0x02, 0x02, 0x04, 0x00, 0x02, 0x05, 0x05, 0x00, 0x03, 0x07, 0x01, 0x01
        /*0010*/ 	.byte	0x02, 0x03, 0x00, 0x00, 0x02, 0x06, 0x01, 0x00, 0x04, 0x0b, 0x08, 0x00, 0x00, 0x00, 0x00, 0x00
        /*0020*/ 	.byte	0x00, 0x00, 0x00, 0x00


//--------------------- .nv.info.matmul_kernel    --------------------------
	.section	.nv.info.matmul_kernel,"",@"SHT_CUDA_INFO"
	.sectionflags	@""
	.align	4


	//----- nvinfo : EIATTR_CUDA_API_VERSION
	.align		4
        /*0000*/ 	.byte	0x04, 0x37
        /*0002*/ 	.short	(.L_7 - .L_6)
.L_6:
        /*0004*/ 	.word	0x00000082


	//----- nvinfo : EIATTR_KPARAM_INFO
	.align		4
.L_7:
        /*0008*/ 	.byte	0x04, 0x17
        /*000a*/ 	.short	(.L_9 - .L_8)
.L_8:
        /*000c*/ 	.word	0x00000000
        /*0010*/ 	.short	0x000d
        /*0012*/ 	.short	0x0048
        /*0014*/ 	.byte	0x00, 0xf4, 0x21, 0x00


	//----- nvinfo : EIATTR_KPARAM_INFO
	.align		4
.L_9:
        /*0018*/ 	.byte	0x04, 0x17
        /*001a*/ 	.short	(.L_11 - .L_10)
.L_10:
        /*001c*/ 	.word	0x00000000
        /*0020*/ 	.short	0x000c
        /*0022*/ 	.short	0x0040
        /*0024*/ 	.byte	0x00, 0xf4, 0x21, 0x00


	//----- nvinfo : EIATTR_KPARAM_INFO
	.align		4
.L_11:
        /*0028*/ 	.byte	0x04, 0x17
        /*002a*/ 	.short	(.L_13 - .L_12)
.L_12:
        /*002c*/ 	.word	0x00000000
        /*0030*/ 	.short	0x000b
        /*0032*/ 	.short	0x0038
        /*0034*/ 	.byte	0x00, 0xf0, 0x11, 0x00


	//----- nvinfo : EIATTR_KPARAM_INFO
	.align		4
.L_13:
        /*0038*/ 	.byte	0x04, 0x17
        /*003a*/ 	.short	(.L_15 - .L_14)
.L_14:
        /*003c*/ 	.word	0x00000000
        /*0040*/ 	.short	0x000a
        /*0042*/ 	.short	0x0034
        /*0044*/ 	.byte	0x00, 0xf0, 0x11, 0x00


	//----- nvinfo : EIATTR_KPARAM_INFO
	.align		4
.L_15:
        /*0048*/ 	.byte	0x04, 0x17
        /*004a*/ 	.short	(.L_17 - .L_16)
.L_16:
        /*004c*/ 	.word	0x00000000
        /*0050*/ 	.short	0x0009
        /*0052*/ 	.short	0x0030
        /*0054*/ 	.byte	0x00, 0xf0, 0x11, 0x00


	//----- nvinfo : EIATTR_KPARAM_INFO
	.align		4
.L_17:
        /*0058*/ 	.byte	0x04, 0x17
        /*005a*/ 	.short	(.L_19 - .L_18)
.L_18:
        /*005c*/ 	.word	0x00000000
        /*0060*/ 	.short	0x0008
        /*0062*/ 	.short	0x002c
        /*0064*/ 	.byte	0x00, 0xf0, 0x11, 0x00


	//----- nvinfo : EIATTR_KPARAM_INFO
	.align		4
.L_19:
        /*0068*/ 	.byte	0x04, 0x17
        /*006a*/ 	.short	(.L_21 - .L_20)
.L_20:
        /*006c*/ 	.word	0x00000000
        /*0070*/ 	.short	0x0007
        /*0072*/ 	.short	0x0028
        /*0074*/ 	.byte	0x00, 0xf0, 0x11, 0x00


	//----- nvinfo : EIATTR_KPARAM_INFO
	.align		4
.L_21:
        /*0078*/ 	.byte	0x04, 0x17
        /*007a*/ 	.short	(.L_23 - .L_22)
.L_22:
        /*007c*/ 	.word	0x00000000
        /*0080*/ 	.short	0x0006
        /*0082*/ 	.short	0x0024
        /*0084*/ 	.byte	0x00, 0xf0, 0x11, 0x00


	//----- nvinfo : EIATTR_KPARAM_INFO
	.align		4
.L_23:
        /*0088*/ 	.byte	0x04, 0x17
        /*008a*/ 	.short	(.L_25 - .L_24)
.L_24:
        /*008c*/ 	.word	0x00000000
        /*0090*/ 	.short	0x0005
        /*0092*/ 	.short	0x0020
        /*0094*/ 	.byte	0x00, 0xf0, 0x11, 0x00


	//----- nvinfo : EIATTR_KPARAM_INFO
	.align		4
.L_25:
        /*0098*/ 	.byte	0x04, 0x17
        /*009a*/ 	.short	(.L_27 - .L_26)
.L_26:
        /*009c*/ 	.word	0x00000000
        /*00a0*/ 	.short	0x0004
        /*00a2*/ 	.short	0x001c
        /*00a4*/ 	.byte	0x00, 0xf0, 0x11, 0x00


	//----- nvinfo : EIATTR_KPARAM_INFO
	.align		4
.L_27:
        /*00a8*/ 	.byte	0x04, 0x17
        /*00aa*/ 	.short	(.L_29 - .L_28)
.L_28:
        /*00ac*/ 	.word	0x00000000
        /*00b0*/ 	.short	0x0003
        /*00b2*/ 	.short	0x0018
        /*00b4*/ 	.byte	0x00, 0xf0, 0x11, 0x00


	//----- nvinfo : EIATTR_KPARAM_INFO
	.align		4
.L_29:
        /*00b8*/ 	.byte	0x04, 0x17
        /*00ba*/ 	.short	(.L_31 - .L_30)
.L_30:
        /*00bc*/ 	.word	0x00000000
        /*00c0*/ 	.short	0x0002
        /*00c2*/ 	.short	0x0010
        /*00c4*/ 	.byte	0x00, 0xf4, 0x21, 0x00


	//----- nvinfo : EIATTR_KPARAM_INFO
	.align		4
.L_31:
        /*00c8*/ 	.byte	0x04, 0x17
        /*00ca*/ 	.short	(.L_33 - .L_32)
.L_32:
        /*00cc*/ 	.word	0x00000000
        /*00d0*/ 	.short	0x0001
        /*00d2*/ 	.short	0x0008
        /*00d4*/ 	.byte	0x00, 0xf4, 0x21, 0x00


	//----- nvinfo : EIATTR_KPARAM_INFO
	.align		4
.L_33:
        /*00d8*/ 	.byte	0x04, 0x17
        /*00da*/ 	.short	(.L_35 - .L_34)
.L_34:
        /*00dc*/ 	.word	0x00000000
        /*00e0*/ 	.short	0x0000
        /*00e2*/ 	.short	0x0000
        /*00e4*/ 	.byte	0x00, 0xf4, 0x21, 0x00


	//----- nvinfo : EIATTR_SPARSE_MMA_MASK
	.align		4
.L_35:
        /*00e8*/ 	.byte	0x03, 0x50
        /*00ea*/ 	.short	0x0000


	//----- nvinfo : EIATTR_MAXREG_COUNT
	.align		4
        /*00ec*/ 	.byte	0x03, 0x1b
        /*00ee*/ 	.short	0x0080


	//----- nvinfo : EIATTR_NUM_BARRIERS
	.align		4
        /*00f0*/ 	.byte	0x02, 0x4c
        /*00f2*/ 	.byte	0x01
	.zero		1


	//----- nvinfo : EIATTR_ANNOTATIONS
	.align		4
        /*00f4*/ 	.byte	0x04, 0x55
        /*00f6*/ 	.short	(.L_37 - .L_36)


	//   ....[0]....
.L_36:
        /*00f8*/ 	.word	0x00000001
        /*00fc*/ 	.byte	0xf0, 0x05, 0x00, 0x00, 0x01, 0x00, 0x00, 0x00, 0x20, 0x06, 0x00, 0x00, 0x01, 0x00, 0x00, 0x00
        /* <DEDUP_REMOVED lines=61> */
        /*04dc*/ 	.byte	0xc0, 0x53, 0x00, 0x00, 0x01, 0x00, 0x00, 0x00, 0xd0, 0x53, 0x00, 0x00


	//----- nvinfo : EIATTR_MERCURY_ISA_VERSION
	.align		4
.L_37:
        /*04e8*/ 	.byte	0x03, 0x5f
        /*04ea*/ 	.short	0x0101


	//----- nvinfo : EIATTR_EXIT_INSTR_OFFSETS
	.align		4
        /*04ec*/ 	.byte	0x04, 0x1c
        /*04ee*/ 	.short	(.L_39 - .L_38)


	//   ....[0]....
.L_38:
        /*04f0*/ 	.word	0x000056c0


	//   ....[1]....
        /*04f4*/ 	.word	0x000056f0


	//----- nvinfo : EIATTR_REQNTID
	.align		4
.L_39:
        /*04f8*/ 	.byte	0x04, 0x10
        /*04fa*/ 	.short	(.L_41 - .L_40)
.L_40:
        /*04fc*/ 	.word	0x00000200
        /*0500*/ 	.word	0x00000001
        /*0504*/ 	.word	0x00000001


	//----- nvinfo : EIATTR_CBANK_PARAM_SIZE
	.align		4
.L_41:
        /*0508*/ 	.byte	0x03, 0x19
        /*050a*/ 	.short	0x0050


	//----- nvinfo : EIATTR_PARAM_CBANK
	.align		4
        /*050c*/ 	.byte	0x04, 0x0a
        /*050e*/ 	.short	(.L_43 - .L_42)
	.align		4
.L_42:
        /*0510*/ 	.word	index@(.nv.constant0.matmul_kernel)
        /*0514*/ 	.short	0x0210
        /*0516*/ 	.short	0x0050


	//----- nvinfo : EIATTR_SW_WAR
	.align		4
.L_43:
        /*0518*/ 	.byte	0x04, 0x36
        /*051a*/ 	.short	(.L_45 - .L_44)
.L_44:
        /*051c*/ 	.word	0x00000008
.L_45:


//--------------------- .nv.callgraph             --------------------------
	.section	.nv.callgraph,"",@"SHT_CUDA_CALLGRAPH"
	.align	4
	.sectionentsize	8
	.align		4
        /*0000*/ 	.word	0x00000000
	.align		4
        /*0004*/ 	.word	0xffffffff
	.align		4
        /*0008*/ 	.word	0x00000000
	.align		4
        /*000c*/ 	.word	0xfffffffe
	.align		4
        /*0010*/ 	.word	0x00000000
	.align		4
        /*0014*/ 	.word	0xfffffffd
	.align		4
        /*0018*/ 	.word	0x00000000
	.align		4
        /*001c*/ 	.word	0xfffffffc


//--------------------- .text.matmul_kernel       --------------------------
	.section	.text.matmul_kernel,"ax",@progbits
	.align	128
        .global         matmul_kernel
        .type           matmul_kernel,@function
        .size           matmul_kernel,(.L_x_3 - matmul_kernel)
        .other          matmul_kernel,@"STO_CUDA_ENTRY STV_DEFAULT"
matmul_kernel:
.text.matmul_kernel:
[----:B------:R-:W0:Y:S08]  /*0000*/  LDC R1, c[0x0][0x28] ;  /* 0x00000a00ff017b82 */ /* 0x000e300000000800 */
[----:B------:R-:W1:Y:S01]  /*0010*/  LDC.64 R28, c[0x0][0x228] ;  /* 0x00008a00ff1c7b82 */ /* 0x000e620000000a00 */
[----:B------:R-:W2:Y:S01]  /*0020*/  S2R R5, SR_CTAID.X ;  /* 0x0000000000057919 */ /* 0x000ea20000002500 */
[----:B0-----:R-:W-:Y:S01]  /*0030*/  VIADD R1, R1, 0xffffff00 ;  /* 0xffffff0001017836 */ /* 0x001fe20000000000 */
[----:B------:R-:W-:Y:S01]  /*0040*/  UMOV UR4, 0x400 ;  /* 0x0000040000047882 */ /* 0x000fe20000000000 */
[----:B------:R-:W-:Y:S01]  /*0050*/  ULDC.64 UR14, c[0x0][0x208] ;  /* 0x00008200000e7ab9 */ /* 0x000fe20000000a00 */
[----:B------:R-:W0:Y:S01]  /*0060*/  S2R R95, SR_TID.X ;  /* 0x00000000005f7919 */ /* 0x000e220000002100 */
[----:B------:R-:W-:-:S02]  /*0070*/  CS2R R24, SRZ ;  /* 0x0000000000187805 */ /* 0x000fc4000001ff00 */
[----:B------:R-:W-:Y:S01]  /*0080*/  CS2R R26, SRZ ;  /* 0x00000000001a7805 */ /* 0x000fe2000001ff00 */
[----:B------:R-:W3:Y:S01]  /*0090*/  S2UR UR12, SR_CgaCtaId ;  /* 0x00000000000c79c3 */ /* 0x000ee20000008800 */
[----:B------:R-:W-:Y:S02]  /*00a0*/  CS2R R12, SRZ ;  /* 0x00000000000c7805 */ /* 0x000fe4000001ff00 */
[----:B------:R-:W-:Y:S01]  /*00b0*/  CS2R R14, SRZ ;  /* 0x00000000000e7805 */ /* 0x000fe2000001ff00 */
[----:B-1----:R-:W-:-:S05]  /*00c0*/  VIADD R0, R29, 0xff ;  /* 0x000000ff1d007836 */ /* 0x002fca0000000000 */
[----:B------:R-:W-:Y:S01]  /*00d0*/  SHF.R.S32.HI R3, RZ, 0x1f, R0 ;  /* 0x0000001fff037819 */ /* 0x000fe20000011400 */
[----:B---3--:R-:W-:-:S03]  /*00e0*/  ULEA UR12, UR12, UR4, 0x18 ;  /* 0x000000040c0c7291 */ /* 0x008fc6000f8ec03f */
[----:B------:R-:W-:Y:S02]  /*00f0*/  LEA.HI R3, R3, R0, RZ, 0x8 ;  /* 0x0000000003037211 */ /* 0x000fe400078f40ff */
[----:B--2---:R-:W-:Y:S02]  /*0100*/  IABS R8, R5 ;  /* 0x0000000500087213 */ /* 0x004fe40000000000 */
[----:B------:R-:W-:Y:S02]  /*0110*/  SHF.R.S32.HI R3, RZ, 0x8, R3 ;  /* 0x00000008ff037819 */ /* 0x000fe40000011403 */
[----:B0-----:R-:W-:-:S03]  /*0120*/  LOP3.LUT R43, R95, 0x3f, RZ, 0xc0, !PT ;  /* 0x0000003f5f2b7812 */ /* 0x001fc600078ec0ff */
[----:B------:R-:W-:-:S05]  /*0130*/  IMAD.SHL.U32 R4, R3, 0x8, RZ ;  /* 0x0000000803047824 */ /* 0x000fca00078e00ff */
[-C--:B------:R-:W-:Y:S02]  /*0140*/  IABS R7, R4.reuse ;  /* 0x0000000400077213 */ /* 0x080fe40000000000 */
[----:B------:R-:W-:Y:S02]  /*0150*/  IABS R10, R4 ;  /* 0x00000004000a7213 */ /* 0x000fe40000000000 */
[----:B------:R-:W0:Y:S08]  /*0160*/  I2F.RP R0, R7 ;  /* 0x0000000700007306 */ /* 0x000e300000209400 */
[----:B0-----:R-:W0:Y:S02]  /*0170*/  MUFU.RCP R0, R0 ;  /* 0x0000000000007308 */ /* 0x001e240000001000 */
[----:B0-----:R-:W-:-:S02]  /*0180*/  VIADD R2, R0, 0xffffffe ;  /* 0x0ffffffe00027836 */ /* 0x001fc40000000000 */
[----:B------:R-:W-:-:S04]  /*0190*/  IMAD.MOV R0, RZ, RZ, -R10 ;  /* 0x000000ffff007224 */ /* 0x000fc800078e0a0a */
[----:B------:R0:W1:Y:S02]  /*01a0*/  F2I.FTZ.U32.TRUNC.NTZ R3, R2 ;  /* 0x0000000200037305 */ /* 0x000064000021f000 */
[----:B0-----:R-:W-:Y:S02]  /*01b0*/  IMAD.MOV.U32 R2, RZ, RZ, RZ ;  /* 0x000000ffff027224 */ /* 0x001fe400078e00ff */
[----:B-1----:R-:W-:-:S04]  /*01c0*/  IMAD.MOV R6, RZ, RZ, -R3 ;  /* 0x000000ffff067224 */ /* 0x002fc800078e0a03 */
[----:B------:R-:W-:Y:S02]  /*01d0*/  IMAD R9, R6, R7, RZ ;  /* 0x0000000706097224 */ /* 0x000fe400078e02ff */
[----:B------:R-:W-:Y:S02]  /*01e0*/  IMAD.MOV.U32 R6, RZ, RZ, R8 ;  /* 0x000000ffff067224 */ /* 0x000fe400078e0008 */
[----:B------:R-:W-:-:S06]  /*01f0*/  IMAD.HI.U32 R3, R3, R9, R2 ;  /* 0x0000000903037227 */ /* 0x000fcc00078e0002 */
[----:B------:R-:W-:-:S04]  /*0200*/  IMAD.HI.U32 R3, R3, R6, RZ ;  /* 0x0000000603037227 */ /* 0x000fc800078e00ff */
[----:B------:R-:W-:-:S05]  /*0210*/  IMAD R0, R3, R0, R6 ;  /* 0x0000000003007224 */ /* 0x000fca00078e0206 */
[----:B------:R-:W-:-:S13]  /*0220*/  ISETP.GT.U32.AND P1, PT, R7, R0, PT ;  /* 0x000000000700720c */ /* 0x000fda0003f24070 */
[----:B------:R-:W-:Y:S02]  /*0230*/  @!P1 IMAD.IADD R0, R0, 0x1, -R7 ;  /* 0x0000000100009824 */ /* 0x000fe400078e0a07 */
[----:B------:R-:W-:Y:S01]  /*0240*/  @!P1 VIADD R3, R3, 0x1 ;  /* 0x0000000103039836 */ /* 0x000fe20000000000 */
[----:B------:R-:W-:Y:S02]  /*0250*/  ISETP.NE.AND P1, PT, R4, RZ, PT ;  /* 0x000000ff0400720c */ /* 0x000fe40003f25270 */
[----:B------:R-:W-:Y:S02]  /*0260*/  ISETP.GE.U32.AND P0, PT, R0, R7, PT ;  /* 0x000000070000720c */ /* 0x000fe40003f06070 */
[----:B------:R-:W-:-:S04]  /*0270*/  LOP3.LUT R0, R5, R4, RZ, 0x3c, !PT ;  /* 0x0000000405007212 */ /* 0x000fc800078e3cff */
[----:B------:R-:W-:Y:S01]  /*0280*/  ISETP.GE.AND P2, PT, R0, RZ, PT ;  /* 0x000000ff0000720c */ /* 0x000fe20003f46270 */
[----:B------:R-:W-:-:S06]  /*0290*/  VIADD R0, R28, 0x3f ;  /* 0x0000003f1c007836 */ /* 0x000fcc0000000000 */
[----:B------:R-:W-:-:S04]  /*02a0*/  @P0 VIADD R3, R3, 0x1 ;  /* 0x0000000103030836 */ /* 0x000fc80000000000 */
[----:B------:R-:W-:Y:S01]  /*02b0*/  IMAD.MOV.U32 R2, RZ, RZ, R3 ;  /* 0x000000ffff027224 */ /* 0x000fe200078e0003 */
[----:B------:R-:W-:-:S03]  /*02c0*/  SHF.R.S32.HI R3, RZ, 0x1f, R0 ;  /* 0x0000001fff037819 */ /* 0x000fc60000011400 */
[----:B------:R-:W-:Y:S01]  /*02d0*/  @!P2 IMAD.MOV R2, RZ, RZ, -R2 ;  /* 0x000000ffff02a224 */ /* 0x000fe200078e0a02 */
[----:B------:R-:W-:Y:S02]  /*02e0*/  @!P1 LOP3.LUT R2, RZ, R4, RZ, 0x33, !PT ;  /* 0x00000004ff029212 */ /* 0x000fe400078e33ff */
[----:B------:R-:W-:-:S03]  /*02f0*/  LEA.HI R3, R3, R0, RZ, 0x6 ;  /* 0x0000000003037211 */ /* 0x000fc600078f30ff */
[----:B------:R-:W-:Y:S02]  /*0300*/  IMAD.SHL.U32 R16, R2, 0x8, RZ ;  /* 0x0000000802107824 */ /* 0x000fe400078e00ff */
[----:B------:R-:W-:-:S03]  /*0310*/  IMAD.MOV R2, RZ, RZ, -R2 ;  /* 0x000000ffff027224 */ /* 0x000fc600078e0a02 */
[----:B------:R-:W-:Y:S01]  /*0320*/  LEA.HI.SX32 R3, R3, -R16, 0x1a ;  /* 0x8000001003037211 */ /* 0x000fe200078fd2ff */
[----:B------:R-:W-:-:S03]  /*0330*/  IMAD R4, R4, R2, R5 ;  /* 0x0000000204047224 */ /* 0x000fc600078e0205 */
[----:B------:R-:W-:Y:S02]  /*0340*/  VIMNMX R11, R3, 0x8, PT ;  /* 0x00000008030b7848 */ /* 0x000fe40003fe0100 */
[----:B------:R-:W-:Y:S02]  /*0350*/  IABS R9, R4 ;  /* 0x0000000400097213 */ /* 0x000fe40000000000 */
[----:B------:R-:W-:-:S04]  /*0360*/  IABS R7, R11 ;  /* 0x0000000b00077213 */ /* 0x000fc80000000000 */
[----:B------:R-:W0:Y:S08]  /*0370*/  I2F.RP R0, R7 ;  /* 0x0000000700007306 */ /* 0x000e300000209400 */
[----:B0-----:R-:W0:Y:S02]  /*0380*/  MUFU.RCP R0, R0 ;  /* 0x0000000000007308 */ /* 0x001e240000001000 */
[----:B0-----:R-:W-:-:S06]  /*0390*/  VIADD R3, R0, 0xffffffe ;  /* 0x0ffffffe00037836 */ /* 0x001fcc0000000000 */
[----:B------:R-:W0:Y:S02]  /*03a0*/  F2I.FTZ.U32.TRUNC.NTZ R3, R3 ;  /* 0x0000000300037305 */ /* 0x000e24000021f000 */
[----:B0-----:R-:W-:-:S04]  /*03b0*/  IMAD.MOV R6, RZ, RZ, -R3 ;  /* 0x000000ffff067224 */ /* 0x001fc800078e0a03 */
[----:B------:R-:W-:Y:S01]  /*03c0*/  IMAD.MOV.U32 R2, RZ, RZ, R6 ;  /* 0x000000ffff027224 */ /* 0x000fe200078e0006 */
[----:B------:R-:W-:-:S03]  /*03d0*/  IABS R6, R11 ;  /* 0x0000000b00067213 */ /* 0x000fc60000000000 */
[----:B------:R-:W-:Y:S02]  /*03e0*/  IMAD R5, R2, R7, RZ ;  /* 0x0000000702057224 */ /* 0x000fe400078e02ff */
[----:B------:R-:W-:Y:S02]  /*03f0*/  IMAD.MOV.U32 R2, RZ, RZ, RZ ;  /* 0x000000ffff027224 */ /* 0x000fe400078e00ff */
[----:B------:R-:W-:Y:S02]  /*0400*/  IMAD.MOV R0, RZ, RZ, -R6 ;  /* 0x000000ffff007224 */ /* 0x000fe400078e0a06 */
[----:B------:R-:W-:Y:S02]  /*0410*/  IMAD.HI.U32 R2, R3, R5, R2 ;  /* 0x0000000503027227 */ /* 0x000fe400078e0002 */
[----:B------:R-:W0:Y:S04]  /*0420*/  LDC R3, c[0x0][0x230] ;  /* 0x00008c00ff037b82 */ /* 0x000e280000000800 */
[----:B------:R-:W-:-:S04]  /*0430*/  IMAD.HI.U32 R2, R2, R9, RZ ;  /* 0x0000000902027227 */ /* 0x000fc800078e00ff */
[----:B------:R-:W-:Y:S01]  /*0440*/  IMAD R0, R2, R0, R9 ;  /* 0x0000000002007224 */ /* 0x000fe200078e0209 */
[----:B------:R-:W-:-:S04]  /*0450*/  CS2R R8, SRZ ;  /* 0x0000000000087805 */ /* 0x000fc8000001ff00 */
[----:B------:R-:W-:Y:S01]  /*0460*/  ISETP.GT.U32.AND P1, PT, R7, R0, PT ;  /* 0x000000000700720c */ /* 0x000fe20003f24070 */
[----:B0-----:R-:W-:-:S12]  /*0470*/  VIADD R3, R3, 0x3f ;  /* 0x0000003f03037836 */ /* 0x001fd80000000000 */
[----:B------:R-:W-:Y:S02]  /*0480*/  @!P1 IMAD.IADD R0, R0, 0x1, -R7 ;  /* 0x0000000100009824 */ /* 0x000fe400078e0a07 */
[----:B------:R-:W-:Y:S01]  /*0490*/  @!P1 VIADD R2, R2, 0x1 ;  /* 0x0000000102029836 */ /* 0x000fe20000000000 */
[----:B------:R-:W-:Y:S02]  /*04a0*/  ISETP.NE.AND P1, PT, R11, RZ, PT ;  /* 0x000000ff0b00720c */ /* 0x000fe40003f25270 */
[----:B------:R-:W-:Y:S02]  /*04b0*/  ISETP.GE.U32.AND P0, PT, R0, R7, PT ;  /* 0x000000070000720c */ /* 0x000fe40003f06070 */
[----:B------:R-:W-:Y:S02]  /*04c0*/  CS2R R6, SRZ ;  /* 0x0000000000067805 */ /* 0x000fe4000001ff00 */
[----:B------:R-:W-:-:S04]  /*04d0*/  LOP3.LUT R0, R4, R11, RZ, 0x3c, !PT ;  /* 0x0000000b04007212 */ /* 0x000fc800078e3cff */
[----:B------:R-:W-:-:S05]  /*04e0*/  ISETP.GE.AND P2, PT, R0, RZ, PT ;  /* 0x000000ff0000720c */ /* 0x000fca0003f46270 */
[----:B------:R-:W-:Y:S01]  /*04f0*/  @P0 VIADD R2, R2, 0x1 ;  /* 0x0000000102020836 */ /* 0x000fe20000000000 */
[----:B------:R-:W-:-:S07]  /*0500*/  ISETP.GE.AND P0, PT, R3, 0x40, PT ;  /* 0x000000400300780c */ /* 0x000fce0003f06270 */
[----:B------:R-:W-:Y:S01]  /*0510*/  @!P2 IMAD.MOV R2, RZ, RZ, -R2 ;  /* 0x000000ffff02a224 */ /* 0x000fe200078e0a02 */
[----:B------:R-:W-:-:S05]  /*0520*/  @!P1 LOP3.LUT R2, RZ, R11, RZ, 0x33, !PT ;  /* 0x0000000bff029212 */ /* 0x000fca00078e33ff */
[----:B------:R-:W-:Y:S02]  /*0530*/  IMAD.MOV R0, RZ, RZ, -R2 ;  /* 0x000000ffff007224 */ /* 0x000fe400078e0a02 */
[----:B------:R-:W-:Y:S02]  /*0540*/  IMAD.SHL.U32 R17, R2, 0x100, RZ ;  /* 0x0000010002117824 */ /* 0x000fe400078e00ff */
[----:B------:R-:W-:Y:S01]  /*0550*/  IMAD R0, R11, R0, R4 ;  /* 0x000000000b007224 */ /* 0x000fe200078e0204 */
[----:B------:R-:W-:Y:S02]  /*0560*/  CS2R R10, SRZ ;  /* 0x00000000000a7805 */ /* 0x000fe4000001ff00 */
[----:B------:R-:W-:Y:S01]  /*0570*/  CS2R R4, SRZ ;  /* 0x0000000000047805 */ /* 0x000fe2000001ff00 */
[----:B------:R-:W-:Y:S01]  /*0580*/  IMAD.IADD R16, R16, 0x1, R0 ;  /* 0x0000000110107824 */ /* 0x000fe200078e0200 */
[----:B------:R-:W-:-:S03]  /*0590*/  SHF.R.U32.HI R0, RZ, 0x6, R95 ;  /* 0x00000006ff007819 */ /* 0x000fc6000001165f */
[----:B------:R-:W-:Y:S01]  /*05a0*/  IMAD R96, R16, 0x40, R43 ;  /* 0x0000004010607824 */ /* 0x000fe200078e022b */
[----:B------:R-:W-:-:S04]  /*05b0*/  SGXT.U32 R0, R0, 0x3 ;  /* 0x000000030000781a */ /* 0x000fc80000000000 */
[C---:B------:R-:W-:Y:S02]  /*05c0*/  LOP3.LUT R18, R17.reuse, R0, RZ, 0xfc, !PT ;  /* 0x0000000011127212 */ /* 0x040fe400078efcff */
[C-C-:B------:R-:W-:Y:S02]  /*05d0*/  LOP3.LUT R20, R17.reuse, 0x8, R0.reuse, 0xfe, !PT ;  /* 0x0000000811147812 */ /* 0x140fe400078efe00 */
[C-C-:B------:R-:W-:Y:S01]  /*05e0*/  LOP3.LUT R22, R17.reuse, 0x10, R0.reuse, 0xfe, !PT ;  /* 0x0000001011167812 */ /* 0x140fe200078efe00 */
[----:B------:R0:W-:Y:S01]  /*05f0*/  STL [R1+0x30], R18 ;  /* 0x0000301201007387 */ /* 0x0001e20000100800 */
[C-C-:B------:R-:W-:Y:S02]  /*0600*/  LOP3.LUT R56, R17.reuse, 0x18, R0.reuse, 0xfe, !PT ;  /* 0x0000001811387812 */ /* 0x140fe400078efe00 */
[C-C-:B------:R-:W-:Y:S01]  /*0610*/  LOP3.LUT R58, R17.reuse, 0x20, R0.reuse, 0xfe, !PT ;  /* 0x00000020113a7812 */ /* 0x140fe200078efe00 */
[----:B------:R0:W-:Y:S01]  /*0620*/  STL [R1+0x4c], R20 ;  /* 0x00004c1401007387 */ /* 0x0001e20000100800 */
[----:B------:R-:W-:-:S02]  /*0630*/  LOP3.LUT R60, R17, 0x28, R0, 0xfe, !PT ;  /* 0x00000028113c7812 */ /* 0x000fc400078efe00 */
[C-C-:B------:R-:W-:Y:S01]  /*0640*/  LOP3.LUT R62, R17.reuse, 0x30, R0.reuse, 0xfe, !PT ;  /* 0x00000030113e7812 */ /* 0x140fe200078efe00 */
[----:B------:R0:W-:Y:S01]  /*0650*/  STL [R1+0x48], R22 ;  /* 0x0000481601007387 */ /* 0x0001e20000100800 */
[----:B------:R-:W-:Y:S02]  /*0660*/  LOP3.LUT R64, R17, 0x38, R0, 0xfe, !PT ;  /* 0x0000003811407812 */ /* 0x000fe400078efe00 */
[C---:B------:R-:W-:Y:S01]  /*0670*/  LOP3.LUT R66, R18.reuse, 0x40, RZ, 0xfc, !PT ;  /* 0x0000004012427812 */ /* 0x040fe200078efcff */
[----:B------:R0:W-:Y:S01]  /*0680*/  STL [R1+0x44], R56 ;  /* 0x0000443801007387 */ /* 0x0001e20000100800 */
[C---:B------:R-:W-:Y:S02]  /*0690*/  LOP3.LUT R68, R18.reuse, 0x48, RZ, 0xfc, !PT ;  /* 0x0000004812447812 */ /* 0x040fe400078efcff */
[C---:B------:R-:W-:Y:S01]  /*06a0*/  LOP3.LUT R70, R18.reuse, 0x50, RZ, 0xfc, !PT ;  /* 0x0000005012467812 */ /* 0x040fe200078efcff */
[----:B------:R0:W-:Y:S01]  /*06b0*/  STL [R1+0x40], R58 ;  /* 0x0000403a01007387 */ /* 0x0001e20000100800 */
[----:B------:R-:W-:-:S02]  /*06c0*/  LOP3.LUT R72, R18, 0x58, RZ, 0xfc, !PT ;  /* 0x0000005812487812 */ /* 0x000fc400078efcff */
[C---:B------:R-:W-:Y:S01]  /*06d0*/  LOP3.LUT R74, R18.reuse, 0x60, RZ, 0xfc, !PT ;  /* 0x00000060124a7812 */ /* 0x040fe200078efcff */
[----:B------:R0:W-:Y:S01]  /*06e0*/  STL [R1+0x3c], R60 ;  /* 0x00003c3c01007387 */ /* 0x0001e20000100800 */
[C---:B------:R-:W-:Y:S02]  /*06f0*/  LOP3.LUT R76, R18.reuse, 0x68, RZ, 0xfc, !PT ;  /* 0x00000068124c7812 */ /* 0x040fe400078efcff */
        /* <DEDUP_REMOVED lines=26> */
[----:B------:R-:W-:-:S03]  /*08a0*/  LOP3.LUT R94, R18, 0xf8, RZ, 0xfc, !PT ;  /* 0x000000f8125e7812 */ /* 0x000fc600078efcff */
[----:B------:R0:W-:Y:S04]  /*08b0*/  STL [R1+0x94], R78 ;  /* 0x0000944e01007387 */ /* 0x0001e80000100800 */
        /* <DEDUP_REMOVED lines=16> */
[----:B------:R0:W-:Y:S01]  /*09c0*/  STL [R1+0x50], R96 ;  /* 0x0000506001007387 */ /* 0x0001e20000100800 */
[----:B------:R-:W-:Y:S05]  /*09d0*/  @!P0 BRA `(.L_x_0) ;  /* 0x0000003c006c8947 */ /* 0x000fea0003800000 */
[----:B------:R-:W-:Y:S01]  /*09e0*/  IABS R4, R29 ;  /* 0x0000001d00047213 */ /* 0x000fe20000000000 */
[----:B------:R-:W-:Y:S01]  /*09f0*/  ULDC UR4, c[0x0][0x234] ;  /* 0x00008d0000047ab9 */ /* 0x000fe20000000800 */
[----:B------:R-:W-:Y:S01]  /*0a00*/  IABS R2, R28 ;  /* 0x0000001c00027213 */ /* 0x000fe20000000000 */
[----:B------:R-:W-:Y:S01]  /*0a10*/  ULDC.64 UR6, c[0x0][0x210] ;  /* 0x0000840000067ab9 */ /* 0x000fe20000000a00 */
[----:B------:R-:W1:Y:S01]  /*0a20*/  I2F.RP R5, R4 ;  /* 0x0000000400057306 */ /* 0x000e620000209400 */
[----:B------:R-:W-:Y:S01]  /*0a30*/  IABS R13, R93 ;  /* 0x0000005d000d7213 */ /* 0x000fe20000000000 */
[----:B------:R-:W-:Y:S01]  /*0a40*/  UIADD3 UR5, UR12, 0x8000, URZ ;  /* 0x000080000c057890 */ /* 0x000fe2000fffe03f */
[----:B------:R-:W-:Y:S01]  /*0a50*/  IABS R23, R86 ;  /* 0x0000005600177213 */ /* 0x000fe20000000000 */
[----:B------:R-:W-:Y:S01]  /*0a60*/  ULDC UR24, c[0x0][0x230] ;  /* 0x00008c0000187ab9 */ /* 0x000fe20000000800 */
[----:B------:R-:W-:Y:S01]  /*0a70*/  IABS R27, R84 ;  /* 0x00000054001b7213 */ /* 0x000fe20000000000 */
[----:B------:R-:W-:Y:S01]  /*0a80*/  USHF.R.U32.HI UR5, URZ, 0x4, UR5 ;  /* 0x000000043f057899 */ /* 0x000fe20008011605 */
[----:B------:R-:W-:Y:S01]  /*0a90*/  IABS R35, R81 ;  /* 0x0000005100237213 */ /* 0x000fe20000000000 */
[----:B------:R-:W2:Y:S01]  /*0aa0*/  I2F.RP R10, R2 ;  /* 0x00000002000a7306 */ /* 0x000ea20000209400 */
[----:B------:R-:W-:Y:S01]  /*0ab0*/  IABS R39, R79 ;  /* 0x0000004f00277213 */ /* 0x000fe20000000000 */
[----:B------:R-:W-:Y:S01]  /*0ac0*/  USGXT.U32 UR13, UR5, 0xe ;  /* 0x0000000e050d789a */ /* 0x000fe20008000000 */
[----:B------:R-:W-:-:S02]  /*0ad0*/  IABS R47, R76 ;  /* 0x0000004c002f7213 */ /* 0x000fc40000000000 */
[----:B------:R-:W-:Y:S01]  /*0ae0*/  IABS R51, R72 ;  /* 0x0000004800337213 */ /* 0x000fe20000000000 */
[----:B------:R-:W-:Y:S01]  /*0af0*/  UIADD3 UR8, UP0, UR13, 0x80, URZ ;  /* 0x000000800d087890 */ /* 0x000fe2000ff1e03f */
[----:B------:R-:W-:Y:S01]  /*0b00*/  IABS R57, R66 ;  /* 0x0000004200397213 */ /* 0x000fe20000000000 */
[----:B-1----:R-:W1:Y:S01]  /*0b10*/  MUFU.RCP R5, R5 ;  /* 0x0000000500057308 */ /* 0x002e620000001000 */
[----:B------:R-:W-:Y:S02]  /*0b20*/  IABS R61, R62 ;  /* 0x0000003e003d7213 */ /* 0x000fe40000000000 */
[----:B------:R-:W-:Y:S02]  /*0b30*/  IABS R12, R94 ;  /* 0x0000005e000c7213 */ /* 0x000fe40000000000 */
[----:B------:R-:W-:Y:S02]  /*0b40*/  IABS R73, R18 ;  /* 0x0000001200497213 */ /* 0x000fe40000000000 */
[----:B------:R-:W-:Y:S01]  /*0b50*/  IABS R14, R92 ;  /* 0x0000005c000e7213 */ /* 0x000fe20000000000 */
[----:B--2---:R-:W2:Y:S01]  /*0b60*/  MUFU.RCP R10, R10 ;  /* 0x0000000a000a7308 */ /* 0x004ea20000001000 */
[----:B------:R-:W-:-:S02]  /*0b70*/  IABS R15, R91 ;  /* 0x0000005b000f7213 */ /* 0x000fc40000000000 */
[----:B------:R-:W-:Y:S02]  /*0b80*/  IABS R19, R88 ;  /* 0x0000005800137213 */ /* 0x000fe40000000000 */
[----:B------:R-:W-:Y:S02]  /*0b90*/  IABS R21, R87 ;  /* 0x0000005700157213 */ /* 0x000fe40000000000 */
[----:B------:R-:W-:Y:S01]  /*0ba0*/  IABS R25, R85 ;  /* 0x0000005500197213 */ /* 0x000fe20000000000 */
[----:B-1----:R-:W-:Y:S01]  /*0bb0*/  VIADD R6, R5, 0xffffffe ;  /* 0x0ffffffe05067836 */ /* 0x002fe20000000000 */
[----:B------:R-:W-:Y:S02]  /*0bc0*/  IABS R31, R83 ;  /* 0x00000053001f7213 */ /* 0x000fe40000000000 */
[----:B------:R-:W-:Y:S01]  /*0bd0*/  IABS R37, R80 ;  /* 0x0000005000257213 */ /* 0x000fe20000000000 */
[----:B------:R1:W3:Y:S01]  /*0be0*/  F2I.FTZ.U32.TRUNC.NTZ R7, R6 ;  /* 0x0000000600077305 */ /* 0x0002e2000021f000 */
[----:B------:R-:W-:-:S02]  /*0bf0*/  IABS R33, R82 ;  /* 0x0000005200217213 */ /* 0x000fc40000000000 */
[----:B------:R-:W-:Y:S01]  /*0c00*/  IABS R41, R78 ;  /* 0x0000004e00297213 */ /* 0x000fe20000000000 */
[----:B--2---:R-:W-:Y:S01]  /*0c10*/  VIADD R8, R10, 0xffffffe ;  /* 0x0ffffffe0a087836 */ /* 0x004fe20000000000 */
[----:B------:R-:W-:Y:S02]  /*0c20*/  IABS R45, R77 ;  /* 0x0000004d002d7213 */ /* 0x000fe40000000000 */
[----:B------:R-:W-:Y:S01]  /*0c30*/  IABS R49, R74 ;  /* 0x0000004a00317213 */ /* 0x000fe20000000000 */
[----:B------:R2:W4:Y:S01]  /*0c40*/  F2I.FTZ.U32.TRUNC.NTZ R9, R8 ;  /* 0x0000000800097305 */ /* 0x000522000021f000 */
[----:B-1----:R-:W-:Y:S01]  /*0c50*/  IMAD.MOV.U32 R6, RZ, RZ, RZ ;  /* 0x000000ffff067224 */ /* 0x002fe200078e00ff */
[----:B------:R-:W-:Y:S02]  /*0c60*/  IABS R53, R70 ;  /* 0x0000004600357213 */ /* 0x000fe40000000000 */
[----:B------:R-:W-:Y:S02]  /*0c70*/  IABS R59, R64 ;  /* 0x00000040003b7213 */ /* 0x000fe40000000000 */
[----:B------:R-:W-:Y:S01]  /*0c80*/  IABS R55, R68 ;  /* 0x0000004400377213 */ /* 0x000fe20000000000 */
[----:B---3--:R-:W-:Y:S01]  /*0c90*/  IMAD.MOV R11, RZ, RZ, -R7 ;  /* 0x000000ffff0b7224 */ /* 0x008fe200078e0a07 */
[----:B------:R-:W-:Y:S01]  /*0ca0*/  IABS R65, R60 ;  /* 0x0000003c00417213 */ /* 0x000fe20000000000 */
[----:B--2---:R-:W-:Y:S01]  /*0cb0*/  IMAD.MOV.U32 R8, RZ, RZ, RZ ;  /* 0x000000ffff087224 */ /* 0x004fe200078e00ff */
[----:B------:R-:W-:Y:S01]  /*0cc0*/  IABS R63, R58 ;  /* 0x0000003a003f7213 */ /* 0x000fe20000000000 */
[----:B------:R-:W-:Y:S01]  /*0cd0*/  IMAD R11, R11, R4, RZ ;  /* 0x000000040b0b7224 */ /* 0x000fe200078e02ff */
[----:B------:R-:W-:-:S02]  /*0ce0*/  IABS R67, R56 ;  /* 0x0000003800437213 */ /* 0x000fc40000000000 */
[----:B------:R-:W-:Y:S01]  /*0cf0*/  IABS R69, R22 ;  /* 0x0000001600457213 */ /* 0x000fe20000000000 */
[----:B------:R-:W-:Y:S01]  /*0d00*/  IMAD.HI.U32 R7, R7, R11, R6 ;  /* 0x0000000b07077227 */ /* 0x000fe200078e0006 */
[----:B------:R-:W-:Y:S02]  /*0d10*/  IABS R71, R20 ;  /* 0x0000001400477213 */ /* 0x000fe40000000000 */
[----:B------:R-:W-:Y:S01]  /*0d20*/  IABS R75, R96 ;  /* 0x00000060004b7213 */ /* 0x000fe20000000000 */
[----:B----4-:R-:W-:Y:S02]  /*0d30*/  IMAD.MOV R17, RZ, RZ, -R9 ;  /* 0x000000ffff117224 */ /* 0x010fe400078e0a09 */
[----:B------:R-:W-:-:S04]  /*0d40*/  IMAD.HI.U32 R10, R7, R13, RZ ;  /* 0x0000000d070a7227 */ /* 0x000fc800078e00ff */
[----:B------:R-:W-:Y:S02]  /*0d50*/  IMAD R17, R17, R2, RZ ;  /* 0x0000000211117224 */ /* 0x000fe400078e02ff */
[----:B------:R-:W-:Y:S02]  /*0d60*/  IMAD.MOV R10, RZ, RZ, -R10 ;  /* 0x000000ffff0a7224 */ /* 0x000fe400078e0a0a */
[----:B------:R-:W-:Y:S01]  /*0d70*/  IMAD.HI.U32 R6, R9, R17, R8 ;  /* 0x0000001109067227 */ /* 0x000fe200078e0008 */
[----:B------:R-:W-:-:S03]  /*0d80*/  IABS R17, R89 ;  /* 0x0000005900117213 */ /* 0x000fc60000000000 */
[----:B------:R-:W-:Y:S02]  /*0d90*/  IMAD R9, R4, R10, R13 ;  /* 0x0000000a04097224 */ /* 0x000fe400078e020d */
[----:B------:R-:W-:-:S03]  /*0da0*/  IMAD.HI.U32 R10, R7, R17, RZ ;  /* 0x00000011070a7227 */ /* 0x000fc600078e00ff */
[----:B------:R-:W-:Y:S01]  /*0db0*/  ISETP.GT.U32.AND P1, PT, R4, R9, PT ;  /* 0x000000090400720c */ /* 0x000fe20003f24070 */
[----:B------:R-:W-:Y:S02]  /*0dc0*/  IMAD.MOV R16, RZ, RZ, -R10 ;  /* 0x000000ffff107224 */ /* 0x000fe400078e0a0a */
[----:B------:R-:W-:-:S04]  /*0dd0*/  IMAD.HI.U32 R10, R7, R23, RZ ;  /* 0x00000017070a7227 */ /* 0x000fc800078e00ff */
[----:B------:R-:W-:Y:S02]  /*0de0*/  IMAD.MOV R10, RZ, RZ, -R10 ;  /* 0x000000ffff0a7224 */ /* 0x000fe400078e0a0a */
[C---:B------:R-:W-:Y:S02]  /*0df0*/  IMAD R17, R4.reuse, R16, R17 ;  /* 0x0000001004117224 */ /* 0x040fe400078e0211 */
[----:B------:R-:W-:Y:S02]  /*0e00*/  IMAD R23, R4, R10, R23 ;  /* 0x0000000a04177224 */ /* 0x000fe400078e0217 */
[----:B------:R-:W-:-:S04]  /*0e10*/  IMAD.HI.U32 R10, R7, R27, RZ ;  /* 0x0000001b070a7227 */ /* 0x000fc800078e00ff */
        /* <DEDUP_REMOVED lines=20> */
[----:B------:R-:W-:-:S04]  /*0f60*/  IMAD.HI.U32 R10, R7, R73, RZ ;  /* 0x00000049070a7227 */ /* 0x000fc800078e00ff */
[----:B------:R-:W-:Y:S02]  /*0f70*/  IMAD.MOV R5, RZ, RZ, -R5 ;  /* 0x000000ffff057224 */ /* 0x000fe400078e0a05 */
[----:B------:R-:W-:Y:S02]  /*0f80*/  IMAD.MOV R10, RZ, RZ, -R10 ;  /* 0x000000ffff0a7224 */ /* 0x000fe400078e0a0a */
[----:B------:R-:W-:-:S04]  /*0f90*/  IMAD.HI.U32 R11, R7, R14, RZ ;  /* 0x0000000e070b7227 */ /* 0x000fc800078e00ff */
[C---:B------:R-:W-:Y:S01]  /*0fa0*/  IMAD R5, R4.reuse, R5, R12 ;  /* 0x0000000504057224 */ /* 0x040fe200078e020c */
[----:B------:R-:W-:Y:S01]  /*0fb0*/  IABS R12, R90 ;  /* 0x0000005a000c7213 */ /* 0x000fe20000000000 */
[C---:B------:R-:W-:Y:S02]  /*0fc0*/  IMAD R73, R4.reuse, R10, R73 ;  /* 0x0000000a04497224 */ /* 0x040fe400078e0249 */
[----:B------:R-:W-:Y:S01]  /*0fd0*/  IMAD.HI.U32 R8, R7, R15, RZ ;  /* 0x0000000f07087227 */ /* 0x000fe200078e00ff */
[C---:B------:R-:W-:Y:S02]  /*0fe0*/  ISETP.GT.U32.AND P0, PT, R4.reuse, R5, PT ;  /* 0x000000050400720c */ /* 0x040fe40003f04070 */
[----:B------:R-:W-:Y:S01]  /*0ff0*/  ISETP.GT.U32.AND P5, PT, R4, R73, PT ;  /* 0x000000490400720c */ /* 0x000fe20003fa4070 */
[----:B------:R-:W-:Y:S02]  /*1000*/  IMAD.MOV R11, RZ, RZ, -R11 ;  /* 0x000000ffff0b7224 */ /* 0x000fe400078e0a0b */
[----:B------:R-:W-:-:S02]  /*1010*/  IMAD.MOV R8, RZ, RZ, -R8 ;  /* 0x000000ffff087224 */ /* 0x000fc400078e0a08 */
[C---:B------:R-:W-:Y:S02]  /*1020*/  IMAD R11, R4.reuse, R11, R14 ;  /* 0x0000000b040b7224 */ /* 0x040fe400078e020e */
[----:B------:R-:W-:Y:S02]  /*1030*/  IMAD.MOV.U32 R14, RZ, RZ, R12 ;  /* 0x000000ffff0e7224 */ /* 0x000fe400078e000c */
[C---:B------:R-:W-:Y:S01]  /*1040*/  IMAD R13, R4.reuse, R8, R15 ;  /* 0x00000008040d7224 */ /* 0x040fe200078e020f */
[----:B------:R-:W-:Y:S01]  /*1050*/  ISETP.GT.U32.AND P4, PT, R4, R11, PT ;  /* 0x0000000b0400720c */ /* 0x000fe20003f84070 */
[----:B------:R-:W-:-:S03]  /*1060*/  IMAD.HI.U32 R8, R7, R14, RZ ;  /* 0x0000000e07087227 */ /* 0x000fc600078e00ff */
[C---:B------:R-:W-:Y:S01]  /*1070*/  ISETP.GT.U32.AND P2, PT, R4.reuse, R13, PT ;  /* 0x0000000d0400720c */ /* 0x040fe20003f44070 */
[----:B------:R-:W-:Y:S02]  /*1080*/  IMAD.MOV R15, RZ, RZ, -R8 ;  /* 0x000000ffff0f7224 */ /* 0x000fe400078e0a08 */
[----:B------:R-:W-:Y:S02]  /*1090*/  @!P5 IMAD.IADD R73, R73, 0x1, -R4 ;  /* 0x000000014949d824 */ /* 0x000fe400078e0a04 */
[----:B------:R-:W-:Y:S02]  /*10a0*/  IMAD R15, R4, R15, R14 ;  /* 0x0000000f040f7224 */ /* 0x000fe400078e020e */
[----:B------:R-:W-:-:S03]  /*10b0*/  IMAD.HI.U32 R8, R7, R19, RZ ;  /* 0x0000001307087227 */ /* 0x000fc600078e00ff */
[C---:B------:R-:W-:Y:S01]  /*10c0*/  ISETP.GT.U32.AND P3, PT, R4.reuse, R15, PT ;  /* 0x0000000f0400720c */ /* 0x040fe20003f64070 */
[----:B------:R-:W-:Y:S01]  /*10d0*/  @!P0 IMAD.IADD R5, R5, 0x1, -R4 ;  /* 0x0000000105058824 */ /* 0x000fe200078e0a04 */
[C---:B------:R-:W-:Y:S01]  /*10e0*/  ISETP.GT.U32.AND P0, PT, R4.reuse, R73, PT ;  /* 0x000000490400720c */ /* 0x040fe20003f04070 */
[----:B------:R-:W-:Y:S02]  /*10f0*/  IMAD.MOV R8, RZ, RZ, -R8 ;  /* 0x000000ffff087224 */ /* 0x000fe400078e0a08 */
[----:B------:R-:W-:Y:S01]  /*1100*/  @!P1 IMAD.IADD R9, R9, 0x1, -R4 ;  /* 0x0000000109099824 */ /* 0x000fe200078e0a04 */
[C---:B------:R-:W-:Y:S01]  /*1110*/  ISETP.GT.U32.AND P1, PT, R4.reuse, R5, PT ;  /* 0x000000050400720c */ /* 0x040fe20003f24070 */
[----:B------:R-:W-:Y:S02]  /*1120*/  IMAD R19, R4, R8, R19 ;  /* 0x0000000804137224 */ /* 0x000fe400078e0213 */
[----:B------:R-:W-:-:S04]  /*1130*/  IMAD.HI.U32 R12, R7, R21, RZ ;  /* 0x00000015070c7227 */ /* 0x000fc800078e00ff */
[----:B------:R-:W-:-:S04]  /*1140*/  IMAD.HI.U32 R8, R7, R25, RZ ;  /* 0x0000001907087227 */ /* 0x000fc800078e00ff */
[----:B------:R-:W-:Y:S01]  /*1150*/  @!P2 IMAD.IADD R13, R13, 0x1, -R4 ;  /* 0x000000010d0da824 */ /* 0x000fe200078e0a04 */
[C---:B------:R-:W-:Y:S01]  /*1160*/  ISETP.GT.U32.AND P2, PT, R4.reuse, R9, PT ;  /* 0x000000090400720c */ /* 0x040fe20003f44070 */
[----:B------:R-:W-:Y:S02]  /*1170*/  IMAD.MOV R12, RZ, RZ, -R12 ;  /* 0x000000ffff0c7224 */ /* 0x000fe400078e0a0c */
[----:B------:R-:W-:Y:S01]  /*1180*/  IMAD.MOV R14, RZ, RZ, -R8 ;  /* 0x000000ffff0e7224 */ /* 0x000fe200078e0a08 */
[C---:B------:R-:W-:Y:S01]  /*1190*/  ISETP.GT.U32.AND P5, PT, R4.reuse, R13, PT ;  /* 0x0000000d0400720c */ /* 0x040fe20003fa4070 */
[----:B------:R-:W-:Y:S01]  /*11a0*/  @!P4 IMAD.IADD R11, R11, 0x1, -R4 ;  /* 0x000000010b0bc824 */ /* 0x000fe200078e0a04 */
[----:B------:R-:W-:Y:S01]  /*11b0*/  ISETP.GT.U32.AND P4, PT, R4, R17, PT ;  /* 0x000000110400720c */ /* 0x000fe20003f84070 */
[----:B------:R-:W-:-:S04]  /*11c0*/  IMAD.HI.U32 R8, R7, R31, RZ ;  /* 0x0000001f07087227 */ /* 0x000fc800078e00ff */
[C---:B------:R-:W-:Y:S02]  /*11d0*/  IMAD R21, R4.reuse, R12, R21 ;  /* 0x0000000c04157224 */ /* 0x040fe400078e0215 */
[--C-:B------:R-:W-:Y:S01]  /*11e0*/  @!P3 IMAD.IADD R15, R15, 0x1, -R4.reuse ;  /* 0x000000010f0fb824 */ /* 0x100fe200078e0a04 */
[C---:B------:R-:W-:Y:S01]  /*11f0*/  ISETP.GT.U32.AND P3, PT, R4.reuse, R11, PT ;  /* 0x0000000b0400720c */ /* 0x040fe20003f64070 */
[----:B------:R-:W-:Y:S01]  /*1200*/  @!P0 IMAD.IADD R73, R73, 0x1, -R4 ;  /* 0x0000000149498824 */ /* 0x000fe200078e0a04 */
[C---:B------:R-:W-:Y:S01]  /*1210*/  ISETP.GT.U32.AND P0, PT, R4.reuse, R19, PT ;  /* 0x000000130400720c */ /* 0x040fe20003f04070 */
[----:B------:R-:W-:Y:S01]  /*1220*/  IMAD.MOV R8, RZ, RZ, -R8 ;  /* 0x000000ffff087224 */ /* 0x000fe200078e0a08 */
[C---:B------:R-:W-:Y:S01]  /*1230*/  ISETP.GT.U32.AND P6, PT, R4.reuse, R15, PT ;  /* 0x0000000f0400720c */ /* 0x040fe20003fc4070 */
[----:B------:R-:W-:Y:S01]  /*1240*/  @!P1 IMAD.IADD R5, R5, 0x1, -R4 ;  /* 0x0000000105059824 */ /* 0x000fe200078e0a04 */
[C---:B------:R-:W-:Y:S01]  /*1250*/  ISETP.GT.U32.AND P1, PT, R4.reuse, R21, PT ;  /* 0x000000150400720c */ /* 0x040fe20003f24070 */
[----:B------:R-:W-:-:S02]  /*1260*/  IMAD R31, R4, R8, R31 ;  /* 0x00000008041f7224 */ /* 0x000fc400078e021f */
[----:B------:R-:W-:-:S04]  /*1270*/  IMAD.HI.U32 R8, R7, R37, RZ ;  /* 0x0000002507087227 */ /* 0x000fc800078e00ff */
[----:B------:R-:W-:Y:S01]  /*1280*/  @!P2 IMAD.IADD R9, R9, 0x1, -R4 ;  /* 0x000000010909a824 */ /* 0x000fe200078e0a04 */
[C---:B------:R-:W-:Y:S01]  /*1290*/  ISETP.GT.U32.AND P2, PT, R4.reuse, R23, PT ;  /* 0x000000170400720c */ /* 0x040fe20003f44070 */
[----:B------:R-:W-:Y:S02]  /*12a0*/  IMAD R25, R4, R14, R25 ;  /* 0x0000000e04197224 */ /* 0x000fe400078e0219 */
[----:B------:R-:W-:Y:S02]  /*12b0*/  IMAD.MOV R14, RZ, RZ, -R8 ;  /* 0x000000ffff0e7224 */ /* 0x000fe400078e0a08 */
[----:B------:R-:W-:-:S04]  /*12c0*/  IMAD.HI.U32 R12, R7, R33, RZ ;  /* 0x00000021070c7227 */ /* 0x000fc800078e00ff */
[C---:B------:R-:W-:Y:S02]  /*12d0*/  IMAD R37, R4.reuse, R14, R37 ;  /* 0x0000000e04257224 */ /* 0x040fe400078e0225 */
[--C-:B------:R-:W-:Y:S01]  /*12e0*/  @!P3 IMAD.IADD R11, R11, 0x1, -R4.reuse ;  /* 0x000000010b0bb824 */ /* 0x100fe200078e0a04 */
[C---:B------:R-:W-:Y:S01]  /*12f0*/  ISETP.GT.U32.AND P3, PT, R4.reuse, R25, PT ;  /* 0x000000190400720c */ /* 0x040fe20003f64070 */
[----:B------:R-:W-:Y:S01]  /*1300*/  @!P0 IMAD.IADD R19, R19, 0x1, -R4 ;  /* 0x0000000113138824 */ /* 0x000fe200078e0a04 */
[----:B------:R-:W-:Y:S01]  /*1310*/  ISETP.GT.U32.AND P0, PT, R4, R35, PT ;  /* 0x000000230400720c */ /* 0x000fe20003f04070 */
[----:B------:R-:W-:Y:S02]  /*1320*/  IMAD.MOV R12, RZ, RZ, -R12 ;  /* 0x000000ffff0c7224 */ /* 0x000fe400078e0a0c */
[----:B------:R-:W-:-:S04]  /*1330*/  IMAD.HI.U32 R8, R7, R41, RZ ;  /* 0x0000002907087227 */ /* 0x000fc800078e00ff */
[--C-:B------:R-:W-:Y:S01]  /*1340*/  @!P5 IMAD.IADD R13, R13, 0x1, -R4.reuse ;  /* 0x000000010d0dd824 */ /* 0x100fe200078e0a04 */
[C---:B------:R-:W-:Y:S01]  /*1350*/  ISETP.GT.U32.AND P5, PT, R4.reuse, R27, PT ;  /* 0x0000001b0400720c */ /* 0x040fe20003fa4070 */
[----:B------:R-:W-:Y:S01]  /*1360*/  @!P1 IMAD.IADD R21, R21, 0x1, -R4 ;  /* 0x0000000115159824 */ /* 0x000fe200078e0a04 */
[C---:B------:R-:W-:Y:S01]  /*1370*/  ISETP.GT.U32.AND P1, PT, R4.reuse, R37, PT ;  /* 0x000000250400720c */ /* 0x040fe20003f24070 */
[----:B------:R-:W-:Y:S02]  /*1380*/  IMAD R33, R4, R12, R33 ;  /* 0x0000000c04217224 */ /* 0x000fe400078e0221 */
[----:B------:R-:W-:-:S04]  /*1390*/  IMAD.HI.U32 R12, R7, R45, RZ ;  /* 0x0000002d070c7227 */ /* 0x000fc800078e00ff */
[----:B------:R-:W-:Y:S02]  /*13a0*/  IMAD.MOV R8, RZ, RZ, -R8 ;  /* 0x000000ffff087224 */ /* 0x000fe400078e0a08 */
[----:B------:R-:W-:Y:S01]  /*13b0*/  @!P2 IMAD.IADD R23, R23, 0x1, -R4 ;  /* 0x000000011717a824 */ /* 0x000fe200078e0a04 */
[C---:B------:R-:W-:Y:S01]  /*13c0*/  ISETP.GT.U32.AND P2, PT, R4.reuse, R39, PT ;  /* 0x000000270400720c */ /* 0x040fe20003f44070 */
[----:B------:R-:W-:Y:S02]  /*13d0*/  IMAD.MOV R12, RZ, RZ, -R12 ;  /* 0x000000ffff0c7224 */ /* 0x000fe400078e0a0c */
[C---:B------:R-:W-:Y:S02]  /*13e0*/  IMAD R41, R4.reuse, R8, R41 ;  /* 0x0000000804297224 */ /* 0x040fe400078e0229 */
[----:B------:R-:W-:Y:S01]  /*13f0*/  @!P6 IMAD.IADD R15, R15, 0x1, -R4 ;  /* 0x000000010f0fe824 */ /* 0x000fe200078e0a04 */
[C---:B------:R-:W-:Y:S01]  /*1400*/  ISETP.GT.U32.AND P6, PT, R4.reuse, R31, PT ;  /* 0x0000001f0400720c */ /* 0x040fe20003fc4070 */
[----:B------:R-:W-:-:S02]  /*1410*/  IMAD R45, R4, R12, R45 ;  /* 0x0000000c042d7224 */ /* 0x000fc400078e022d */
[--C-:B------:R-:W-:Y:S01]  /*1420*/  @!P3 IMAD.IADD R25, R25, 0x1, -R4.reuse ;  /* 0x000000011919b824 */ /* 0x100fe200078e0a04 */
[C---:B------:R-:W-:Y:S01]  /*1430*/  ISETP.GT.U32.AND P3, PT, R4.reuse, R41, PT ;  /* 0x000000290400720c */ /* 0x040fe20003f64070 */
[----:B------:R-:W-:Y:S01]  /*1440*/  @!P0 IMAD.IADD R35, R35, 0x1, -R4 ;  /* 0x0000000123238824 */ /* 0x000fe200078e0a04 */
[----:B------:R-:W-:Y:S01]  /*1450*/  ISETP.GT.U32.AND P0, PT, R4, R21, PT ;  /* 0x000000150400720c */ /* 0x000fe20003f04070 */
[----:B------:R-:W-:-:S04]  /*1460*/  IMAD.HI.U32 R8, R7, R49, RZ ;  /* 0x0000003107087227 */ /* 0x000fc800078e00ff */
[--C-:B------:R-:W-:Y:S01]  /*1470*/  @!P4 IMAD.IADD R17, R17, 0x1, -R4.reuse ;  /* 0x000000011111c824 */ /* 0x100fe200078e0a04 */
[C---:B------:R-:W-:Y:S01]  /*1480*/  ISETP.GT.U32.AND P4, PT, R4.reuse, R33, PT ;  /* 0x000000210400720c */ /* 0x040fe20003f84070 */
[--C-:B------:R-:W-:Y:S01]  /*1490*/  @!P5 IMAD.IADD R27, R27, 0x1, -R4.reuse ;  /* 0x000000011b1bd824 */ /* 0x100fe200078e0a04 */
[C---:B------:R-:W-:Y:S01]  /*14a0*/  ISETP.GT.U32.AND P5, PT, R4.reuse, R45, PT ;  /* 0x0000002d0400720c */ /* 0x040fe20003fa4070 */
[--C-:B------:R-:W-:Y:S01]  /*14b0*/  @!P1 IMAD.IADD R37, R37, 0x1, -R4.reuse ;  /* 0x0000000125259824 */ /* 0x100fe200078e0a04 */
[C---:B------:R-:W-:Y:S01]  /*14c0*/  ISETP.GT.U32.AND P1, PT, R4.reuse, R23, PT ;  /* 0x000000170400720c */ /* 0x040fe20003f24070 */
[----:B------:R-:W-:Y:S01]  /*14d0*/  @!P2 IMAD.IADD R39, R39, 0x1, -R4 ;  /* 0x000000012727a824 */ /* 0x000fe200078e0a04 */
[----:B------:R-:W-:Y:S01]  /*14e0*/  ISETP.GT.U32.AND P2, PT, R4, R25, PT ;  /* 0x000000190400720c */ /* 0x000fe20003f44070 */
[----:B------:R-:W-:Y:S02]  /*14f0*/  IMAD.MOV R14, RZ, RZ, -R8 ;  /* 0x000000ffff0e7224 */ /* 0x000fe400078e0a08 */
[----:B------:R-:W-:-:S04]  /*1500*/  IMAD.HI.U32 R8, R7, R53, RZ ;  /* 0x0000003507087227 */ /* 0x000fc800078e00ff */
[----:B------:R-:W-:Y:S01]  /*1510*/  @!P6 IMAD.IADD R31, R31, 0x1, -R4 ;  /* 0x000000011f1fe824 */ /* 0x000fe200078e0a04 */
[C---:B------:R-:W-:Y:S01]  /*1520*/  ISETP.GT.U32.AND P6, PT, R4.reuse, R17, PT ;  /* 0x000000110400720c */ /* 0x040fe20003fc4070 */
[----:B------:R-:W-:Y:S02]  /*1530*/  IMAD.MOV R8, RZ, RZ, -R8 ;  /* 0x000000ffff087224 */ /* 0x000fe400078e0a08 */
[--C-:B------:R-:W-:Y:S01]  /*1540*/  @!P3 IMAD.IADD R41, R41, 0x1, -R4.reuse ;  /* 0x000000012929b824 */ /* 0x100fe200078e0a04 */
[C---:B------:R-:W-:Y:S01]  /*1550*/  ISETP.GT.U32.AND P3, PT, R4.reuse, R27, PT ;  /* 0x0000001b0400720c */ /* 0x040fe20003f64070 */
[----:B------:R-:W-:Y:S01]  /*1560*/  @!P0 IMAD.IADD R21, R21, 0x1, -R4 ;  /* 0x0000000115158824 */ /* 0x000fe200078e0a04 */
[C---:B------:R-:W-:Y:S01]  /*1570*/  ISETP.GT.U32.AND P0, PT, R4.reuse, R35, PT ;  /* 0x000000230400720c */ /* 0x040fe20003f04070 */
[----:B------:R-:W-:Y:S02]  /*1580*/  IMAD R53, R4, R8, R53 ;  /* 0x0000000804357224 */ /* 0x000fe400078e0235 */
[----:B------:R-:W-:-:S04]  /*1590*/  IMAD.HI.U32 R8, R7, R59, RZ ;  /* 0x0000003b07087227 */ /* 0x000fc800078e00ff */
[--C-:B------:R-:W-:Y:S01]  /*15a0*/  @!P4 IMAD.IADD R33, R33, 0x1, -R4.reuse ;  /* 0x000000012121c824 */ /* 0x100fe200078e0a04 */
[C---:B------:R-:W-:Y:S01]  /*15b0*/  ISETP.GT.U32.AND P4, PT, R4.reuse, R19, PT ;  /* 0x000000130400720c */ /* 0x040fe20003f84070 */
[--C-:B------:R-:W-:Y:S01]  /*15c0*/  @!P5 IMAD.IADD R45, R45, 0x1, -R4.reuse ;  /* 0x000000012d2dd824 */ /* 0x100fe200078e0a04 */
[C---:B------:R-:W-:Y:S01]  /*15d0*/  ISETP.GT.U32.AND P5, PT, R4.reuse, R31, PT ;  /* 0x0000001f0400720c */ /* 0x040fe20003fa4070 */
[----:B------:R-:W-:Y:S01]  /*15e0*/  @!P1 IMAD.IADD R23, R23, 0x1, -R4 ;  /* 0x0000000117179824 */ /* 0x000fe200078e0a04 */
[----:B------:R-:W-:Y:S01]  /*15f0*/  ISETP.GT.U32.AND P1, PT, R4, R37, PT ;  /* 0x000000250400720c */ /* 0x000fe20003f24070 */
[----:B------:R-:W-:-:S04]  /*1600*/  IMAD.HI.U32 R12, R7, R55, RZ ;  /* 0x00000037070c7227 */ /* 0x000fc800078e00ff */
[C---:B------:R-:W-:Y:S02]  /*1610*/  IMAD R49, R4.reuse, R14, R49 ;  /* 0x0000000e04317224 */ /* 0x040fe400078e0231 */
[----:B------:R-:W-:Y:S01]  /*1620*/  @!P2 IMAD.IADD R25, R25, 0x1, -R4 ;  /* 0x000000011919a824 */ /* 0x000fe200078e0a04 */
[----:B------:R-:W-:Y:S01]  /*1630*/  ISETP.GT.U32.AND P2, PT, R4, R39, PT ;  /* 0x000000270400720c */ /* 0x000fe20003f44070 */
[----:B------:R-:W-:Y:S02]  /*1640*/  IMAD.MOV R14, RZ, RZ, -R8 ;  /* 0x000000ffff0e7224 */ /* 0x000fe400078e0a08 */
[----:B------:R-:W-:-:S04]  /*1650*/  IMAD.HI.U32 R8, R7, R65, RZ ;  /* 0x0000004107087227 */ /* 0x000fc800078e00ff */
[----:B------:R-:W-:Y:S01]  /*1660*/  @!P6 IMAD.IADD R17, R17, 0x1, -R4 ;  /* 0x000000011111e824 */ /* 0x000fe200078e0a04 */
[C---:B------:R-:W-:Y:S01]  /*1670*/  ISETP.GT.U32.AND P6, PT, R4.reuse, R33, PT ;  /* 0x000000210400720c */ /* 0x040fe20003fc4070 */
[----:B------:R-:W-:Y:S02]  /*1680*/  IMAD.MOV R12, RZ, RZ, -R12 ;  /* 0x000000ffff0c7224 */ /* 0x000fe400078e0a0c */
[----:B------:R-:W-:Y:S02]  /*1690*/  IMAD.MOV R8, RZ, RZ, -R8 ;  /* 0x000000ffff087224 */ /* 0x000fe400078e0a08 */
[--C-:B------:R-:W-:Y:S01]  /*16a0*/  @!P3 IMAD.IADD R27, R27, 0x1, -R4.reuse ;  /* 0x000000011b1bb824 */ /* 0x100fe200078e0a04 */
[C---:B------:R-:W-:Y:S01]  /*16b0*/  ISETP.GT.U32.AND P3, PT, R4.reuse, R41, PT ;  /* 0x000000290400720c */ /* 0x040fe20003f64070 */
[----:B------:R-:W-:Y:S01]  /*16c0*/  @!P0 IMAD.IADD R35, R35, 0x1, -R4 ;  /* 0x0000000123238824 */ /* 0x000fe200078e0a04 */
[C---:B------:R-:W-:Y:S01]  /*16d0*/  ISETP.GT.U32.AND P0, PT, R4.reuse, R51, PT ;  /* 0x000000330400720c */ /* 0x040fe20003f04070 */
[----:B------:R-:W-:-:S02]  /*16e0*/  IMAD R55, R4, R12, R55 ;  /* 0x0000000c04377224 */ /* 0x000fc400078e0237 */
[----:B------:R-:W-:-:S04]  /*16f0*/  IMAD.HI.U32 R12, R7, R63, RZ ;  /* 0x0000003f070c7227 */ /* 0x000fc800078e00ff */
[----:B------:R-:W-:Y:S02]  /*1700*/  IMAD R65, R4, R8, R65 ;  /* 0x0000000804417224 */ /* 0x000fe400078e0241 */
[----:B------:R-:W-:-:S04]  /*1710*/  IMAD.HI.U32 R8, R7, R67, RZ ;  /* 0x0000004307087227 */ /* 0x000fc800078e00ff */
[--C-:B------:R-:W-:Y:S01]  /*1720*/  @!P4 IMAD.IADD R19, R19, 0x1, -R4.reuse ;  /* 0x000000011313c824 */ /* 0x100fe200078e0a04 */
[C---:B------:R-:W-:Y:S01]  /*1730*/  ISETP.GT.U32.AND P4, PT, R4.reuse, R45, PT ;  /* 0x0000002d0400720c */ /* 0x040fe20003f84070 */
[--C-:B------:R-:W-:Y:S01]  /*1740*/  @!P5 IMAD.IADD R31, R31, 0x1, -R4.reuse ;  /* 0x000000011f1fd824 */ /* 0x100fe200078e0a04 */
[C---:B------:R-:W-:Y:S01]  /*1750*/  ISETP.GT.U32.AND P5, PT, R4.reuse, R47, PT ;  /* 0x0000002f0400720c */ /* 0x040fe20003fa4070 */
[----:B------:R-:W-:Y:S01]  /*1760*/  @!P1 IMAD.IADD R37, R37, 0x1, -R4 ;  /* 0x0000000125259824 */ /* 0x000fe200078e0a04 */
[C---:B------:R-:W-:Y:S01]  /*1770*/  ISETP.GT.U32.AND P1, PT, R4.reuse, R53, PT ;  /* 0x000000350400720c */ /* 0x040fe20003f24070 */
[----:B------:R-:W-:Y:S02]  /*1780*/  IMAD.MOV R12, RZ, RZ, -R12 ;  /* 0x000000ffff0c7224 */ /* 0x000fe400078e0a0c */
[----:B------:R-:W-:Y:S01]  /*1790*/  @!P2 IMAD.IADD R39, R39, 0x1, -R4 ;  /* 0x000000012727a824 */ /* 0x000fe200078e0a04 */
[----:B------:R-:W-:Y:S01]  /*17a0*/  ISETP.GT.U32.AND P2, PT, R4, R55, PT ;  /* 0x000000370400720c */ /* 0x000fe20003f44070 */
[----:B------:R-:W-:-:S02]  /*17b0*/  IMAD.MOV R10, RZ, RZ, -R8 ;  /* 0x000000ffff0a7224 */ /* 0x000fc400078e0a08 */
[----:B------:R-:W-:-:S04]  /*17c0*/  IMAD.HI.U32 R8, R7, R69, RZ ;  /* 0x0000004507087227 */ /* 0x000fc800078e00ff */
[C---:B------:R-:W-:Y:S02]  /*17d0*/  IMAD R63, R4.reuse, R12, R63 ;  /* 0x0000000c043f7224 */ /* 0x040fe400078e023f */
[----:B------:R-:W-:Y:S01]  /*17e0*/  @!P6 IMAD.IADD R33, R33, 0x1, -R4 ;  /* 0x000000012121e824 */ /* 0x000fe200078e0a04 */
[C---:B------:R-:W-:Y:S01]  /*17f0*/  ISETP.GT.U32.AND P6, PT, R4.reuse, R49, PT ;  /* 0x000000310400720c */ /* 0x040fe20003fc4070 */
[----:B------:R-:W-:Y:S01]  /*1800*/  IMAD.MOV R8, RZ, RZ, -R8 ;  /* 0x000000ffff087224 */ /* 0x000fe200078e0a08 */
[----:B------:R-:W1:Y:S01]  /*1810*/  LDC R12, c[0x0][0x23c] ;  /* 0x00008f00ff0c7b82 */ /* 0x000e620000000800 */
[C---:B------:R-:W-:Y:S02]  /*1820*/  IMAD R59, R4.reuse, R14, R59 ;  /* 0x0000000e043b7224 */ /* 0x040fe400078e023b */
[C---:B------:R-:W-:Y:S02]  /*1830*/  IMAD R61, R4.reuse, R16, R61 ;  /* 0x00000010043d7224 */ /* 0x040fe400078e023d */
[----:B------:R-:W-:-:S02]  /*1840*/  IMAD R67, R4, R10, R67 ;  /* 0x0000000a04437224 */ /* 0x000fc400078e0243 */
[--C-:B------:R-:W-:Y:S01]  /*1850*/  @!P3 IMAD.IADD R41, R41, 0x1, -R4.reuse ;  /* 0x000000012929b824 */ /* 0x100fe200078e0a04 */
[C---:B------:R-:W-:Y:S01]  /*1860*/  ISETP.GT.U32.AND P3, PT, R4.reuse, R57, PT ;  /* 0x000000390400720c */ /* 0x040fe20003f64070 */
[----:B------:R-:W-:Y:S01]  /*1870*/  @!P0 IMAD.IADD R51, R51, 0x1, -R4 ;  /* 0x0000000133338824 */ /* 0x000fe200078e0a04 */
[----:B------:R-:W-:Y:S01]  /*1880*/  ISETP.GT.U32.AND P0, PT, R4, R63, PT ;  /* 0x0000003f0400720c */ /* 0x000fe20003f04070 */
[----:B------:R-:W-:Y:S01]  /*1890*/  IMAD.HI.U32 R7, R7, R71, RZ ;  /* 0x0000004707077227 */ /* 0x000fe200078e00ff */
[----:B------:R-:W2:Y:S03]  /*18a0*/  LDC R10, c[0x0][0x238] ;  /* 0x00008e00ff0a7b82 */ /* 0x000ea60000000800 */
[----:B------:R-:W-:-:S04]  /*18b0*/  IMAD.HI.U32 R6, R6, R75, RZ ;  /* 0x0000004b06067227 */ /* 0x000fc800078e00ff */
[C---:B------:R-:W-:Y:S01]  /*18c0*/  IMAD R69, R4.reuse, R8, R69 ;  /* 0x0000000804457224 */ /* 0x040fe200078e0245 */
[----:B------:R-:W-:Y:S01]  /*18d0*/  SHF.R.U32.HI R8, RZ, 0x5, R95 ;  /* 0x00000005ff087819 */ /* 0x000fe2000001165f */
[--C-:B------:R-:W-:Y:S01]  /*18e0*/  @!P4 IMAD.IADD R45, R45, 0x1, -R4.reuse ;  /* 0x000000012d2dc824 */ /* 0x100fe200078e0a04 */
[C---:B------:R-:W-:Y:S01]  /*18f0*/  ISETP.GT.U32.AND P4, PT, R4.reuse, R59, PT ;  /* 0x0000003b0400720c */ /* 0x040fe20003f84070 */
[--C-:B------:R-:W-:Y:S01]  /*1900*/  @!P5 IMAD.IADD R47, R47, 0x1, -R4.reuse ;  /* 0x000000012f2fd824 */ /* 0x100fe200078e0a04 */
[C---:B------:R-:W-:Y:S01]  /*1910*/  ISETP.GT.U32.AND P5, PT, R4.reuse, R61, PT ;  /* 0x0000003d0400720c */ /* 0x040fe20003fa4070 */
[----:B------:R-:W-:Y:S01]  /*1920*/  @!P1 IMAD.IADD R53, R53, 0x1, -R4 ;  /* 0x0000000135359824 */ /* 0x000fe200078e0a04 */
[----:B------:R-:W-:Y:S01]  /*1930*/  ISETP.GT.U32.AND P1, PT, R4, R67, PT ;  /* 0x000000430400720c */ /* 0x000fe20003f24070 */
[----:B------:R-:W-:Y:S01]  /*1940*/  IMAD.MOV R7, RZ, RZ, -R7 ;  /* 0x000000ffff077224 */ /* 0x000fe200078e0a07 */
[----:B------:R-:W-:Y:S01]  /*1950*/  R2UR UR25, R8 ;  /* 0x00000000081972ca */ /* 0x000fe200000e0000 */
[----:B------:R-:W-:Y:S01]  /*1960*/  IMAD.MOV R6, RZ, RZ, -R6 ;  /* 0x000000ffff067224 */ /* 0x000fe200078e0a06 */
[----:B------:R-:W-:Y:S01]  /*1970*/  LOP3.LUT R8, R0, 0x10, RZ, 0xfc, !PT ;  /* 0x0000001000087812 */ /* 0x000fe200078efcff */
[----:B------:R-:W-:Y:S01]  /*1980*/  @!P2 IMAD.IADD R55, R55, 0x1, -R4 ;  /* 0x000000013737a824 */ /* 0x000fe200078e0a04 */
[C---:B------:R-:W-:Y:S01]  /*1990*/  ISETP.GT.U32.AND P2, PT, R4.reuse, R69, PT ;  /* 0x000000450400720c */ /* 0x040fe20003f44070 */
[----:B------:R-:W-:-:S02]  /*19a0*/  IMAD R71, R4, R7, R71 ;  /* 0x0000000704477224 */ /* 0x000fc400078e0247 */
[----:B------:R-:W-:Y:S01]  /*19b0*/  IMAD R7, R2, R6, R75 ;  /* 0x0000000602077224 */ /* 0x000fe200078e024b */
[----:B------:R-:W-:Y:S01]  /*19c0*/  SHF.R.S32.HI R6, RZ, 0x1f, R3 ;  /* 0x0000001fff067819 */ /* 0x000fe20000011403 */
[--C-:B------:R-:W-:Y:S01]  /*19d0*/  @!P6 IMAD.IADD R49, R49, 0x1, -R4.reuse ;  /* 0x000000013131e824 */ /* 0x100fe200078e0a04 */
[----:B------:R-:W-:Y:S01]  /*19e0*/  ISETP.GT.U32.AND P6, PT, R4, R65, PT ;  /* 0x000000410400720c */ /* 0x000fe20003fc4070 */
[--C-:B------:R-:W-:Y:S01]  /*19f0*/  @!P3 IMAD.IADD R57, R57, 0x1, -R4.reuse ;  /* 0x000000013939b824 */ /* 0x100fe200078e0a04 */
[----:B------:R-:W-:Y:S01]  /*1a00*/  ISETP.GT.U32.AND P3, PT, R2, R7, PT ;  /* 0x000000070200720c */ /* 0x000fe20003f64070 */
[--C-:B------:R-:W-:Y:S01]  /*1a10*/  @!P0 IMAD.IADD R63, R63, 0x1, -R4.reuse ;  /* 0x000000013f3f8824 */ /* 0x100fe200078e0a04 */
[C---:B------:R-:W-:Y:S01]  /*1a20*/  ISETP.GT.U32.AND P0, PT, R4.reuse, R53, PT ;  /* 0x000000350400720c */ /* 0x040fe20003f04070 */
        /* <DEDUP_REMOVED lines=8> */
[----:B------:R-:W-:Y:S01]  /*1ab0*/  @!P6 IMAD.IADD R65, R65, 0x1, -R4 ;  /* 0x000000014141e824 */ /* 0x000fe200078e0a04 */
[C---:B------:R-:W-:Y:S01]  /*1ac0*/  ISETP.GT.U32.AND P6, PT, R4.reuse, R51, PT ;  /* 0x000000330400720c */ /* 0x040fe20003fc4070 */
[----:B------:R-:W-:Y:S01]  /*1ad0*/  @!P3 IMAD.IADD R7, R7, 0x1, -R2 ;  /* 0x000000010707b824 */ /* 0x000fe200078e0a02 */
[C---:B------:R-:W-:Y:S01]  /*1ae0*/  ISETP.GT.U32.AND P3, PT, R4.reuse, R57, PT ;  /* 0x000000390400720c */ /* 0x040fe20003f64070 */
[--C-:B------:R-:W-:Y:S01]  /*1af0*/  @!P0 IMAD.IADD R53, R53, 0x1, -R4.reuse ;  /* 0x0000000135358824 */ /* 0x100fe200078e0a04 */
[C---:B------:R-:W-:Y:S01]  /*1b00*/  ISETP.GT.U32.AND P0, PT, R4.reuse, R65, PT ;  /* 0x000000410400720c */ /* 0x040fe20003f04070 */
[--C-:B------:R-:W-:Y:S01]  /*1b10*/  @!P4 IMAD.IADD R47, R47, 0x1, -R4.reuse ;  /* 0x000000012f2fc824 */ /* 0x100fe200078e0a04 */
[C---:B------:R-:W-:Y:S01]  /*1b20*/  ISETP.GT.U32.AND P4, PT, R4.reuse, R59, PT ;  /* 0x0000003b0400720c */ /* 0x040fe20003f84070 */
[--C-:B------:R-:W-:Y:S01]  /*1b30*/  @!P5 IMAD.IADD R49, R49, 0x1, -R4.reuse ;  /* 0x000000013131d824 */ /* 0x100fe200078e0a04 */
[----:B------:R-:W-:Y:S01]  /*1b40*/  ISETP.GT.U32.AND P5, PT, R4, R61, PT ;  /* 0x0000003d0400720c */ /* 0x000fe20003fa4070 */
[--C-:B------:R-:W-:Y:S01]  /*1b50*/  @!P1 IMAD.IADD R55, R55, 0x1, -R4.reuse ;  /* 0x0000000137379824 */ /* 0x100fe200078e0a04 */
[----:B------:R-:W-:Y:S01]  /*1b60*/  ISETP.GT.U32.AND P1, PT, R2, R7, PT ;  /* 0x000000070200720c */ /* 0x000fe20003f24070 */
[--C-:B------:R-:W-:Y:S01]  /*1b70*/  @!P2 IMAD.IADD R71, R71, 0x1, -R4.reuse ;  /* 0x000000014747a824 */ /* 0x100fe200078e0a04 */
[----:B------:R-:W-:Y:S01]  /*1b80*/  ISETP.GT.U32.AND P2, PT, R4, R63, PT ;  /* 0x0000003f0400720c */ /* 0x000fe20003f44070 */
[--C-:B------:R-:W-:Y:S01]  /*1b90*/  @!P6 IMAD.IADD R51, R51, 0x1, -R4.reuse ;  /* 0x000000013333e824 */ /* 0x100fe200078e0a04 */
[----:B------:R-:W-:Y:S01]  /*1ba0*/  ISETP.GE.AND P6, PT, R96, RZ, PT ;  /* 0x000000ff6000720c */ /* 0x000fe20003fc6270 */
[--C-:B------:R-:W-:Y:S01]  /*1bb0*/  @!P3 IMAD.IADD R57, R57, 0x1, -R4.reuse ;  /* 0x000000013939b824 */ /* 0x100fe200078e0a04 */
[----:B------:R-:W-:Y:S01]  /*1bc0*/  ISETP.GT.U32.AND P3, PT, R4, R67, PT ;  /* 0x000000430400720c */ /* 0x000fe20003f64070 */
[--C-:B------:R-:W-:Y:S01]  /*1bd0*/  @!P0 IMAD.IADD R65, R65, 0x1, -R4.reuse ;  /* 0x0000000141418824 */ /* 0x100fe200078e0a04 */
[----:B------:R-:W-:Y:S01]  /*1be0*/  ISETP.NE.AND P0, PT, R28, RZ, PT ;  /* 0x000000ff1c00720c */ /* 0x000fe20003f05270 */
[--C-:B------:R-:W-:Y:S01]  /*1bf0*/  @!P4 IMAD.IADD R59, R59, 0x1, -R4.reuse ;  /* 0x000000013b3bc824 */ /* 0x100fe200078e0a04 */
[C---:B------:R-:W-:Y:S01]  /*1c00*/  ISETP.GT.U32.AND P4, PT, R4.reuse, R71, PT ;  /* 0x000000470400720c */ /* 0x040fe20003f84070 */
[----:B------:R-:W-:Y:S01]  /*1c10*/  @!P5 IMAD.IADD R61, R61, 0x1, -R4 ;  /* 0x000000013d3dd824 */ /* 0x000fe200078e0a04 */
[----:B------:R-:W-:Y:S01]  /*1c20*/  ISETP.GT.U32.AND P5, PT, R4, R69, PT ;  /* 0x000000450400720c */ /* 0x000fe20003fa4070 */
[----:B------:R-:W-:Y:S01]  /*1c30*/  @!P1 IMAD.IADD R7, R7, 0x1, -R2 ;  /* 0x0000000107079824 */ /* 0x000fe200078e0a02 */
[----:B------:R-:W-:Y:S01]  /*1c40*/  ISETP.GE.AND P1, PT, R94, RZ, PT ;  /* 0x000000ff5e00720c */ /* 0x000fe20003f26270 */
[--C-:B------:R-:W-:Y:S01]  /*1c50*/  @!P2 IMAD.IADD R63, R63, 0x1, -R4.reuse ;  /* 0x000000013f3fa824 */ /* 0x100fe200078e0a04 */
[----:B------:R-:W-:Y:S01]  /*1c60*/  ISETP.GE.AND P2, PT, R93, RZ, PT ;  /* 0x000000ff5d00720c */ /* 0x000fe20003f46270 */
[----:B------:R-:W-:Y:S01]  /*1c70*/  IMAD.MOV.U32 R2, RZ, RZ, R7 ;  /* 0x000000ffff027224 */ /* 0x000fe200078e0007 */
[----:B------:R-:W-:Y:S01]  /*1c80*/  LEA.HI R3, R6, R3, RZ, 0x6 ;  /* 0x0000000306037211 */ /* 0x000fe200078f30ff */
[----:B------:R-:W-:Y:S01]  /*1c90*/  @!P3 IMAD.IADD R67, R67, 0x1, -R4 ;  /* 0x000000014343b824 */ /* 0x000fe200078e0a04 */
[----:B------:R-:W-:Y:S01]  /*1ca0*/  ISETP.GE.AND P3, PT, R92, RZ, PT ;  /* 0x000000ff5c00720c */ /* 0x000fe20003f66270 */
[----:B------:R-:W-:Y:S01]  /*1cb0*/  @!P6 IMAD.MOV R2, RZ, RZ, -R2 ;  /* 0x000000ffff02e224 */ /* 0x000fe200078e0a02 */
[----:B------:R-:W-:Y:S01]  /*1cc0*/  @!P0 LOP3.LUT R2, RZ, R28, RZ, 0x33, !PT ;  /* 0x0000001cff028212 */ /* 0x000fe200078e33ff */
[--C-:B------:R-:W-:Y:S01]  /*1cd0*/  @!P4 IMAD.IADD R71, R71, 0x1, -R4.reuse ;  /* 0x000000014747c824 */ /* 0x100fe200078e0a04 */
[----:B------:R-:W-:Y:S01]  /*1ce0*/  ISETP.GE.AND P0, PT, R89, RZ, PT ;  /* 0x000000ff5900720c */ /* 0x000fe20003f06270 */
[----:B------:R-:W-:Y:S01]  /*1cf0*/  @!P5 IMAD.IADD R69, R69, 0x1, -R4 ;  /* 0x000000014545d824 */ /* 0x000fe200078e0a04 */
[----:B------:R-:W-:Y:S01]  /*1d00*/  ISETP.GE.AND P5, PT, R91, RZ, PT ;  /* 0x000000ff5b00720c */ /* 0x000fe20003fa6270 */
[----:B------:R-:W-:Y:S01]  /*1d10*/  @!P1 IMAD.MOV R5, RZ, RZ, -R5 ;  /* 0x000000ffff059224 */ /* 0x000fe200078e0a05 */
[----:B------:R-:W-:Y:S01]  /*1d20*/  ISETP.GE.AND P4, PT, R90, RZ, PT ;  /* 0x000000ff5a00720c */ /* 0x000fe20003f86270 */
[----:B------:R-:W-:Y:S01]  /*1d30*/  @!P2 IMAD.MOV R9, RZ, RZ, -R9 ;  /* 0x000000ffff09a224 */ /* 0x000fe200078e0a09 */
[----:B------:R-:W-:Y:S01]  /*1d40*/  ISETP.GE.AND P1, PT, R88, RZ, PT ;  /* 0x000000ff5800720c */ /* 0x000fe20003f26270 */
[----:B------:R-:W-:Y:S01]  /*1d50*/  IMAD.MOV.U32 R7, RZ, RZ, R57 ;  /* 0x000000ffff077224 */ /* 0x000fe200078e0039 */
[----:B------:R-:W-:Y:S01]  /*1d60*/  ISETP.GE.AND P2, PT, R87, RZ, PT ;  /* 0x000000ff5700720c */ /* 0x000fe20003f46270 */
[----:B------:R-:W-:Y:S01]  /*1d70*/  @!P3 IMAD.MOV R11, RZ, RZ, -R11 ;  /* 0x000000ffff0bb224 */ /* 0x000fe200078e0a0b */
[----:B------:R-:W-:Y:S01]  /*1d80*/  ISETP.GE.AND P3, PT, R86, RZ, PT ;  /* 0x000000ff5600720c */ /* 0x000fe20003f66270 */
[----:B------:R-:W-:Y:S01]  /*1d90*/  IMAD R2, R2, UR4, RZ ;  /* 0x0000000402027c24 */ /* 0x000fe2000f8e02ff */
[----:B------:R-:W-:Y:S01]  /*1da0*/  ISETP.GE.AND P6, PT, R18, RZ, PT ;  /* 0x000000ff1200720c */ /* 0x000fe20003fc6270 */
[----:B------:R-:W-:Y:S01]  /*1db0*/  @!P0 IMAD.MOV R17, RZ, RZ, -R17 ;  /* 0x000000ffff118224 */ /* 0x000fe200078e0a11 */
        /* <DEDUP_REMOVED lines=11> */
[----:B------:R-:W-:Y:S01]  /*1e70*/  IMAD.MOV.U32 R75, RZ, RZ, R73 ;  /* 0x000000ffff4b7224 */ /* 0x000fe200078e0049 */
[----:B------:R-:W-:Y:S01]  /*1e80*/  LOP3.LUT R4, RZ, R29, RZ, 0x33, !PT ;  /* 0x0000001dff047212 */ /* 0x000fe200078e33ff */
        /* <DEDUP_REMOVED lines=13> */
[----:B------:R-:W-:Y:S01]  /*1f60*/  ULDC UR4, c[0x0][0x240] ;  /* 0x0000900000047ab9 */ /* 0x000fe20000000800 */
        /* <DEDUP_REMOVED lines=12> */
[----:B------:R-:W-:-:S02]  /*2030*/  @!P6 IMAD.MOV R75, RZ, RZ, -R75 ;  /* 0x000000ffff4be224 */ /* 0x000fc400078e0a4b */
        /* <DEDUP_REMOVED lines=9> */
[----:B------:R-:W-:Y:S01]  /*20d0*/  ISETP.NE.AND P2, PT, R29, RZ, PT ;  /* 0x000000ff1d00720c */ /* 0x000fe20003f45270 */
[----:B------:R-:W-:-:S02]  /*20e0*/  IMAD.MOV.U32 R29, RZ, RZ, R63 ;  /* 0x000000ffff1d7224 */ /* 0x000fc400078e003f */
[----:B------:R-:W-:Y:S01]  /*20f0*/  @!P3 IMAD.MOV R65, RZ, RZ, -R65 ;  /* 0x000000ffff41b224 */ /* 0x000fe200078e0a41 */
[C---:B------:R-:W-:Y:S01]  /*2100*/  SEL R5, R4.reuse, R5, !P2 ;  /* 0x0000000504057207 */ /* 0x040fe20005000000 */
[----:B------:R-:W-:Y:S01]  /*2110*/  @!P0 IMAD.MOV R69, RZ, RZ, -R69 ;  /* 0x000000ffff458224 */ /* 0x000fe200078e0a45 */
[C---:B------:R-:W-:Y:S01]  /*2120*/  SEL R9, R4.reuse, R9, !P2 ;  /* 0x0000000904097207 */ /* 0x040fe20005000000 */
[----:B------:R-:W-:Y:S01]  /*2130*/  @!P5 IMAD.MOV R29, RZ, RZ, -R29 ;  /* 0x000000ffff1dd224 */ /* 0x000fe200078e0a1d */
[C---:B------:R-:W-:Y:S01]  /*2140*/  SEL R11, R4.reuse, R11, !P2 ;  /* 0x0000000b040b7207 */ /* 0x040fe20005000000 */
[----:B------:R-:W-:Y:S01]  /*2150*/  IMAD R5, R5, UR4, RZ ;  /* 0x0000000405057c24 */ /* 0x000fe2000f8e02ff */
[----:B------:R-:W-:Y:S01]  /*2160*/  SEL R13, R4, R13, !P2 ;  /* 0x0000000d040d7207 */ /* 0x000fe20005000000 */
[----:B------:R-:W-:Y:S01]  /*2170*/  @!P4 IMAD.MOV R67, RZ, RZ, -R67 ;  /* 0x000000ffff43c224 */ /* 0x000fe200078e0a43 */
[----:B0-----:R-:W-:Y:S01]  /*2180*/  LEA R18, P0, R2, UR6, 0x1 ;  /* 0x0000000602127c11 */ /* 0x001fe2000f8008ff */
[----:B------:R-:W-:Y:S01]  /*2190*/  @!P1 IMAD.MOV R73, RZ, RZ, -R73 ;  /* 0x000000ffff499224 */ /* 0x000fe200078e0a49 */
[C---:B------:R-:W-:Y:S01]  /*21a0*/  SEL R6, R4.reuse, R19, !P2 ;  /* 0x0000001304067207 */ /* 0x040fe20005000000 */
[----:B------:R-:W-:Y:S01]  /*21b0*/  IMAD R9, R9, UR4, RZ ;  /* 0x0000000409097c24 */ /* 0x000fe2000f8e02ff */
        /* <DEDUP_REMOVED lines=8> */
[----:B------:R-:W-:Y:S01]  /*2240*/  SEL R25, R4, R25, !P2 ;  /* 0x0000001904197207 */ /* 0x000fe20005000000 */
[----:B------:R-:W-:Y:S01]  /*2250*/  IMAD R6, R6, UR4, RZ ;  /* 0x0000000406067c24 */ /* 0x000fe2000f8e02ff */
[----:B------:R-:W-:Y:S01]  /*2260*/  SEL R27, R4, R27, !P2 ;  /* 0x0000001b041b7207 */ /* 0x000fe20005000000 */
[----:B------:R-:W-:Y:S01]  /*2270*/  IMAD R102, R21, UR4, RZ ;  /* 0x0000000415667c24 */ /* 0x000fe2000f8e02ff */
[----:B------:R-:W-:Y:S01]  /*2280*/  LEA.HI.X.SX32 R19, R2, UR7, 0x1, P0 ;  /* 0x0000000702137c11 */ /* 0x000fe200080f0eff */
[----:B------:R-:W-:Y:S01]  /*2290*/  ULDC.64 UR6, c[0x0][0x218] ;  /* 0x0000860000067ab9 */ /* 0x000fe20000000a00 */
[C---:B------:R-:W-:Y:S01]  /*22a0*/  SEL R86, R4.reuse, R61, !P2 ;  /* 0x0000003d04567207 */ /* 0x040fe20005000000 */
[----:B------:R-:W-:Y:S01]  /*22b0*/  IMAD R100, R23, UR4, RZ ;  /* 0x0000000417647c24 */ /* 0x000fe2000f8e02ff */
[----:B------:R-:W-:Y:S01]  /*22c0*/  LEA R2, P4, R5, UR6, 0x1 ;  /* 0x0000000605027c11 */ /* 0x000fe2000f8808ff */
[----:B------:R-:W-:Y:S01]  /*22d0*/  IMAD R25, R25, UR4, RZ ;  /* 0x0000000419197c24 */ /* 0x000fe2000f8e02ff */
[C---:B------:R-:W-:Y:S01]  /*22e0*/  SEL R31, R4.reuse, R31, !P2 ;  /* 0x0000001f041f7207 */ /* 0x040fe20005000000 */
[----:B------:R-:W-:Y:S01]  /*22f0*/  IMAD R27, R27, UR4, RZ ;  /* 0x000000041b1b7c24 */ /* 0x000fe2000f8e02ff */
[C---:B------:R-:W-:Y:S01]  /*2300*/  SEL R33, R4.reuse, R33, !P2 ;  /* 0x0000002104217207 */ /* 0x040fe20005000000 */
[----:B------:R0:W-:Y:S01]  /*2310*/  STL [R1+0x2c], R2 ;  /* 0x00002c0201007387 */ /* 0x0001e20000100800 */
        /* <DEDUP_REMOVED lines=30> */
[C---:B------:R-:W-:Y:S01]  /*2500*/  SEL R69, R4.reuse, R69, !P2 ;  /* 0x0000004504457207 */ /* 0x040fe20005000000 */
[----:B------:R-:W-:Y:S01]  /*2510*/  IMAD R15, R65, UR4, RZ ;  /* 0x00000004410f7c24 */ /* 0x000fe2000f8e02ff */
[C---:B------:R-:W-:Y:S01]  /*2520*/  SEL R77, R4.reuse, R73, !P2 ;  /* 0x00000049044d7207 */ /* 0x040fe20005000000 */
[----:B------:R-:W-:Y:S01]  /*2530*/  IMAD R59, R29, UR4, RZ ;  /* 0x000000041d3b7c24 */ /* 0x000fe2000f8e02ff */
[----:B------:R-:W-:Y:S01]  /*2540*/  SEL R61, R4, R75, !P2 ;  /* 0x0000004b043d7207 */ /* 0x000fe20005000000 */
[----:B------:R-:W-:Y:S01]  /*2550*/  IMAD R21, R69, UR4, RZ ;  /* 0x0000000445157c24 */ /* 0x000fe2000f8e02ff */
[----:B------:R-:W-:Y:S01]  /*2560*/  LEA R125, P3, R9, UR6, 0x1 ;  /* 0x00000006097d7c11 */ /* 0x000fe2000f8608ff */
[----:B------:R-:W-:Y:S01]  /*2570*/  IMAD R17, R67, UR4, RZ ;  /* 0x0000000443117c24 */ /* 0x000fe2000f8e02ff */
[----:B------:R-:W-:Y:S01]  /*2580*/  LEA R123, P2, R11, UR6, 0x1 ;  /* 0x000000060b7b7c11 */ /* 0x000fe2000f8408ff */
[----:B------:R-:W-:Y:S01]  /*2590*/  IMAD R77, R77, UR4, RZ ;  /* 0x000000044d4d7c24 */ /* 0x000fe2000f8e02ff */
[----:B------:R-:W-:Y:S01]  /*25a0*/  LEA R121, P1, R13, UR6, 0x1 ;  /* 0x000000060d797c11 */ /* 0x000fe2000f8208ff */
[----:B------:R-:W-:Y:S01]  /*25b0*/  IMAD R61, R61, UR4, RZ ;  /* 0x000000043d3d7c24 */ /* 0x000fe2000f8e02ff */
[----:B0-----:R-:W-:Y:S01]  /*25c0*/  LEA.HI.X.SX32 R2, R5, UR7, 0x1, P4 ;  /* 0x0000000705027c11 */ /* 0x001fe2000a0f0eff */
[----:B------:R-:W-:Y:S01]  /*25d0*/  UMOV UR4, URZ ;  /* 0x0000003f00047c82 */ /* 0x000fe20008000000 */
[----:B------:R-:W-:Y:S01]  /*25e0*/  LEA.HI.X.SX32 R124, R9, UR7, 0x1, P3 ;  /* 0x00000007097c7c11 */ /* 0x000fe200098f0eff */
[----:B------:R-:W-:Y:S01]  /*25f0*/  UIADD3.X UR9, UR4, 0x40000040, URZ, UP0, !UPT ;  /* 0x4000004004097890 */ /* 0x000fe200087fe43f */
[----:B------:R-:W-:Y:S01]  /*2600*/  LEA.HI.X.SX32 R122, R11, UR7, 0x1, P2 ;  /* 0x000000070b7a7c11 */ /* 0x000fe200090f0eff */
[----:B------:R0:W-:Y:S01]  /*2610*/  STL [R1+0x28], R2 ;  /* 0x0000280201007387 */ /* 0x0001e20000100800 */
[----:B------:R-:W-:-:S02]  /*2620*/  LEA.HI.X.SX32 R111, R13, UR7, 0x1, P1 ;  /* 0x000000070d6f7c11 */ /* 0x000fc400088f0eff */
[----:B------:R-:W-:Y:S02]  /*2630*/  CS2R R28, SRZ ;  /* 0x00000000001c7805 */ /* 0x000fe4000001ff00 */
[----:B------:R-:W-:Y:S02]  /*2640*/  LEA R109, P0, R108, UR6, 0x1 ;  /* 0x000000066c6d7c11 */ /* 0x000fe4000f8008ff */
[----:B------:R-:W-:Y:S02]  /*2650*/  CS2R R44, SRZ ;  /* 0x00000000002c7805 */ /* 0x000fe4000001ff00 */
[----:B------:R-:W-:Y:S02]  /*2660*/  LEA R107, P6, R106, UR6, 0x1 ;  /* 0x000000066a6b7c11 */ /* 0x000fe4000f8c08ff */
[----:B------:R-:W-:Y:S02]  /*2670*/  CS2R R46, SRZ ;  /* 0x00000000002e7805 */ /* 0x000fe4000001ff00 */
[----:B------:R-:W-:-:S02]  /*2680*/  LEA R105, P5, R6, UR6, 0x1 ;  /* 0x0000000606697c11 */ /* 0x000fc4000f8a08ff */
[----:B------:R-:W-:Y:S02]  /*2690*/  CS2R R48, SRZ ;  /* 0x0000000000307805 */ /* 0x000fe4000001ff00 */
[----:B------:R-:W-:Y:S02]  /*26a0*/  LEA R103, P4, R102, UR6, 0x1 ;  /* 0x0000000666677c11 */ /* 0x000fe4000f8808ff */
[----:B------:R-:W-:Y:S02]  /*26b0*/  CS2R R50, SRZ ;  /* 0x0000000000327805 */ /* 0x000fe4000001ff00 */
[----:B------:R-:W-:Y:S02]  /*26c0*/  LEA R101, P3, R100, UR6, 0x1 ;  /* 0x0000000664657c11 */ /* 0x000fe4000f8608ff */
[----:B------:R-:W-:Y:S02]  /*26d0*/  CS2R R52, SRZ ;  /* 0x0000000000347805 */ /* 0x000fe4000001ff00 */
[----:B------:R-:W-:-:S02]  /*26e0*/  LEA R99, P2, R25, UR6, 0x1 ;  /* 0x0000000619637c11 */ /* 0x000fc4000f8408ff */
[----:B------:R-:W-:Y:S02]  /*26f0*/  CS2R R54, SRZ ;  /* 0x0000000000367805 */ /* 0x000fe4000001ff00 */
[----:B------:R-:W-:Y:S01]  /*2700*/  LEA R95, P1, R27, UR6, 0x1 ;  /* 0x000000061b5f7c11 */ /* 0x000fe2000f8208ff */
[----:B------:R-:W-:Y:S01]  /*2710*/  UIADD3.64 UR16, UR8, 0x80, URZ ;  /* 0x0000008008107897 */ /* 0x000fe2000fffe03f */
[----:B------:R-:W-:Y:S01]  /*2720*/  LEA.HI.X.SX32 R108, R108, UR7, 0x1, P0 ;  /* 0x000000076c6c7c11 */ /* 0x000fe200080f0eff */
[----:B------:R-:W-:Y:S01]  /*2730*/  UIADD3.64 UR20, UR8, 0x100, URZ ;  /* 0x0000010008147897 */ /* 0x000fe2000fffe03f */
[----:B------:R-:W-:Y:S02]  /*2740*/  LEA.HI.X.SX32 R106, R106, UR7, 0x1, P6 ;  /* 0x000000076a6a7c11 */ /* 0x000fe4000b0f0eff */
[----:B------:R-:W-:Y:S02]  /*2750*/  LEA.HI.X.SX32 R104, R6, UR7, 0x1, P5 ;  /* 0x0000000706687c11 */ /* 0x000fe4000a8f0eff */
[----:B------:R-:W-:-:S02]  /*2760*/  LEA.HI.X.SX32 R102, R102, UR7, 0x1, P4 ;  /* 0x0000000766667c11 */ /* 0x000fc4000a0f0eff */
[----:B------:R-:W-:Y:S02]  /*2770*/  LEA.HI.X.SX32 R100, R100, UR7, 0x1, P3 ;  /* 0x0000000764647c11 */ /* 0x000fe400098f0eff */
[----:B------:R-:W-:Y:S02]  /*2780*/  LEA.HI.X.SX32 R98, R25, UR7, 0x1, P2 ;  /* 0x0000000719627c11 */ /* 0x000fe400090f0eff */
[----:B------:R-:W-:Y:S02]  /*2790*/  CS2R R24, SRZ ;  /* 0x0000000000187805 */ /* 0x000fe4000001ff00 */
[----:B------:R-:W-:Y:S02]  /*27a0*/  LEA.HI.X.SX32 R92, R27, UR7, 0x1, P1 ;  /* 0x000000071b5c7c11 */ /* 0x000fe400088f0eff */
[----:B------:R-:W-:Y:S02]  /*27b0*/  CS2R R26, SRZ ;  /* 0x00000000001a7805 */ /* 0x000fe4000001ff00 */
[----:B------:R-:W-:-:S02]  /*27c0*/  LEA R93, P0, R31, UR6, 0x1 ;  /* 0x000000061f5d7c11 */ /* 0x000fc4000f8008ff */
[----:B------:R-:W-:Y:S02]  /*27d0*/  LEA R97, P6, R33, UR6, 0x1 ;  /* 0x0000000621617c11 */ /* 0x000fe4000f8c08ff */
[----:B------:R-:W-:Y:S02]  /*27e0*/  LEA R91, P5, R35, UR6, 0x1 ;  /* 0x00000006235b7c11 */ /* 0x000fe4000f8a08ff */
[----:B------:R-:W-:Y:S02]  /*27f0*/  LEA R73, P4, R37, UR6, 0x1 ;  /* 0x0000000625497c11 */ /* 0x000fe4000f8808ff */
[----:B------:R-:W-:Y:S02]  /*2800*/  LEA R68, P3, R39, UR6, 0x1 ;  /* 0x0000000627447c11 */ /* 0x000fe4000f8608ff */
[----:B------:R-:W-:Y:S02]  /*2810*/  LEA R74, P2, R41, UR6, 0x1 ;  /* 0x00000006294a7c11 */ /* 0x000fe4000f8408ff */
[----:B------:R-:W-:-:S02]  /*2820*/  LEA R79, P1, R78, UR6, 0x1 ;  /* 0x000000064e4f7c11 */ /* 0x000fc4000f8208ff */
[C---:B------:R-:W-:Y:S02]  /*2830*/  LOP3.LUT R7, R0.reuse, 0x38, RZ, 0xfc, !PT ;  /* 0x0000003800077812 */ /* 0x040fe400078efcff */
[----:B------:R-:W-:Y:S02]  /*2840*/  LOP3.LUT R6, R0, 0x30, RZ, 0xfc, !PT ;  /* 0x0000003000067812 */ /* 0x000fe400078efcff */
[----:B------:R-:W-:Y:S01]  /*2850*/  LEA.HI.X.SX32 R94, R31, UR7, 0x1, P0 ;  /* 0x000000071f5e7c11 */ /* 0x000fe200080f0eff */
[-C--:B--2---:R-:W-:Y:S01]  /*2860*/  IMAD R11, R7, R10.reuse, RZ ;  /* 0x0000000a070b7224 */ /* 0x084fe200078e02ff */
[----:B------:R-:W-:Y:S01]  /*2870*/  LEA.HI.X.SX32 R96, R33, UR7, 0x1, P6 ;  /* 0x0000000721607c11 */ /* 0x000fe2000b0f0eff */
[----:B------:R-:W-:Y:S01]  /*2880*/  IMAD R7, R6, R10, RZ ;  /* 0x0000000a06077224 */ /* 0x000fe200078e02ff */
[----:B------:R-:W-:Y:S02]  /*2890*/  LEA.HI.X.SX32 R90, R35, UR7, 0x1, P5 ;  /* 0x00000007235a7c11 */ /* 0x000fe4000a8f0eff */
[----:B------:R-:W-:-:S02]  /*28a0*/  CS2R R30, SRZ ;  /* 0x00000000001e7805 */ /* 0x000fc4000001ff00 */
[----:B------:R-:W-:Y:S02]  /*28b0*/  LEA.HI.X.SX32 R72, R37, UR7, 0x1, P4 ;  /* 0x0000000725487c11 */ /* 0x000fe4000a0f0eff */
[----:B------:R-:W-:Y:S02]  /*28c0*/  CS2R R32, SRZ ;  /* 0x0000000000207805 */ /* 0x000fe4000001ff00 */
[----:B------:R-:W-:Y:S02]  /*28d0*/  LEA.HI.X.SX32 R69, R39, UR7, 0x1, P3 ;  /* 0x0000000727457c11 */ /* 0x000fe400098f0eff */
[----:B------:R-:W-:Y:S02]  /*28e0*/  CS2R R34, SRZ ;  /* 0x0000000000227805 */ /* 0x000fe4000001ff00 */
[----:B------:R-:W-:Y:S02]  /*28f0*/  LEA.HI.X.SX32 R75, R41, UR7, 0x1, P2 ;  /* 0x00000007294b7c11 */ /* 0x000fe400090f0eff */
[----:B------:R-:W-:-:S02]  /*2900*/  CS2R R36, SRZ ;  /* 0x0000000000247805 */ /* 0x000fc4000001ff00 */
[----:B------:R-:W-:Y:S02]  /*2910*/  LEA.HI.X.SX32 R78, R78, UR7, 0x1, P1 ;  /* 0x000000074e4e7c11 */ /* 0x000fe400088f0eff */
[----:B------:R-:W-:Y:S02]  /*2920*/  CS2R R38, SRZ ;  /* 0x0000000000267805 */ /* 0x000fe4000001ff00 */
[----:B------:R-:W-:Y:S02]  /*2930*/  LOP3.LUT R5, R0, 0x28, RZ, 0xfc, !PT ;  /* 0x0000002800057812 */ /* 0x000fe400078efcff */
[----:B------:R-:W-:Y:S02]  /*2940*/  CS2R R40, SRZ ;  /* 0x0000000000287805 */ /* 0x000fe4000001ff00 */
[----:B------:R-:W-:Y:S02]  /*2950*/  LEA R83, P0, R82, UR6, 0x1 ;  /* 0x0000000652537c11 */ /* 0x000fe4000f8008ff */
[----:B------:R-:W-:Y:S01]  /*2960*/  LEA R70, P6, R71, UR6, 0x1 ;  /* 0x0000000647467c11 */ /* 0x000fe2000f8c08ff */
[----:B------:R-:W-:Y:S01]  /*2970*/  IMAD R6, R5, R10, RZ ;  /* 0x0000000a05067224 */ /* 0x000fe200078e02ff */
[----:B------:R-:W-:-:S02]  /*2980*/  LEA R84, P5, R85, UR6, 0x1 ;  /* 0x0000000655547c11 */ /* 0x000fc4000f8a08ff */
[----:B------:R-:W-:Y:S02]  /*2990*/  LEA R62, P4, R63, UR6, 0x1 ;  /* 0x000000063f3e7c11 */ /* 0x000fe4000f8808ff */
[----:B------:R-:W-:Y:S02]  /*29a0*/  LEA R56, P3, R57, UR6, 0x1 ;  /* 0x0000000639387c11 */ /* 0x000fe4000f8608ff */
[----:B------:R-:W-:Y:S02]  /*29b0*/  LEA R80, P2, R81, UR6, 0x1 ;  /* 0x0000000651507c11 */ /* 0x000fe4000f8408ff */
[----:B------:R-:W-:Y:S02]  /*29c0*/  LEA R22, P1, R23, UR6, 0x1 ;  /* 0x0000000617167c11 */ /* 0x000fe4000f8208ff */
[C---:B------:R-:W-:Y:S02]  /*29d0*/  LOP3.LUT R4, R0.reuse, 0x20, RZ, 0xfc, !PT ;  /* 0x0000002000047812 */ /* 0x040fe400078efcff */
[----:B0-----:R-:W-:-:S02]  /*29e0*/  LOP3.LUT R2, R0, 0x18, RZ, 0xfc, !PT ;  /* 0x0000001800027812 */ /* 0x001fc400078efcff */
[----:B------:R-:W-:Y:S01]  /*29f0*/  LOP3.LUT R9, R0, 0x8, RZ, 0xfc, !PT ;  /* 0x0000000800097812 */ /* 0x000fe200078efcff */
[-C--:B------:R-:W-:Y:S01]  /*2a00*/  IMAD R5, R4, R10.reuse, RZ ;  /* 0x0000000a04057224 */ /* 0x080fe200078e02ff */
[----:B------:R-:W-:Y:S01]  /*2a10*/  LEA.HI.X.SX32 R82, R82, UR7, 0x1, P0 ;  /* 0x0000000752527c11 */ /* 0x000fe200080f0eff */
[-C--:B------:R-:W-:Y:S01]  /*2a20*/  IMAD R4, R2, R10.reuse, RZ ;  /* 0x0000000a02047224 */ /* 0x080fe200078e02ff */
[----:B------:R-:W-:Y:S01]  /*2a30*/  LEA.HI.X.SX32 R71, R71, UR7, 0x1, P6 ;  /* 0x0000000747477c11 */ /* 0x000fe2000b0f0eff */
[-C--:B------:R-:W-:Y:S01]  /*2a40*/  IMAD R2, R8, R10.reuse, RZ ;  /* 0x0000000a08027224 */ /* 0x080fe200078e02ff */
[----:B------:R-:W-:Y:S01]  /*2a50*/  LEA.HI.X.SX32 R85, R85, UR7, 0x1, P5 ;  /* 0x0000000755557c11 */ /* 0x000fe2000a8f0eff */
[-C--:B------:R-:W-:Y:S01]  /*2a60*/  IMAD R4, R0, R10.reuse, RZ ;  /* 0x0000000a00047224 */ /* 0x080fe200078e02ff */
[----:B------:R-:W-:Y:S01]  /*2a70*/  LEA.HI.X.SX32 R63, R63, UR7, 0x1, P4 ;  /* 0x000000073f3f7c11 */ /* 0x000fe2000a0f0eff */
[----:B------:R-:W-:Y:S01]  /*2a80*/  IMAD R0, R9, R10, RZ ;  /* 0x0000000a09007224 */ /* 0x000fe200078e02ff */
[----:B------:R-:W-:Y:S01]  /*2a90*/  LEA.HI.X.SX32 R57, R57, UR7, 0x1, P3 ;  /* 0x0000000739397c11 */ /* 0x000fe200098f0eff */
[----:B-1----:R-:W-:Y:S01]  /*2aa0*/  IMAD R2, R43, R12, RZ ;  /* 0x0000000c2b027224 */ /* 0x002fe200078e02ff */
[----:B------:R-:W-:-:S02]  /*2ab0*/  LEA.HI.X.SX32 R81, R81, UR7, 0x1, P2 ;  /* 0x0000000751517c11 */ /* 0x000fc400090f0eff */
[----:B------:R-:W-:Y:S02]  /*2ac0*/  CS2R R42, SRZ ;  /* 0x00000000002a7805 */ /* 0x000fe4000001ff00 */
[----:B------:R-:W-:Y:S02]  /*2ad0*/  LEA.HI.X.SX32 R23, R23, UR7, 0x1, P1 ;  /* 0x0000000717177c11 */ /* 0x000fe400088f0eff */
[----:B------:R-:W-:Y:S02]  /*2ae0*/  LEA R87, P0, R86, UR6, 0x1 ;  /* 0x0000000656577c11 */ /* 0x000fe4000f8008ff */
[----:B------:R-:W-:Y:S02]  /*2af0*/  LEA R14, P6, R15, UR6, 0x1 ;  /* 0x000000060f0e7c11 */ /* 0x000fe4000f8c08ff */
[----:B------:R-:W-:Y:S02]  /*2b00*/  LEA R58, P5, R59, UR6, 0x1 ;  /* 0x000000063b3a7c11 */ /* 0x000fe4000f8a08ff */
[----:B------:R-:W-:-:S02]  /*2b10*/  LEA R16, P4, R17, UR6, 0x1 ;  /* 0x0000000611107c11 */ /* 0x000fc4000f8808ff */
[----:B------:R-:W-:Y:S02]  /*2b20*/  LEA R20, P3, R21, UR6, 0x1 ;  /* 0x0000000615147c11 */ /* 0x000fe4000f8608ff */
[----:B------:R-:W-:Y:S02]  /*2b30*/  LEA R76, P2, R77, UR6, 0x1 ;  /* 0x000000064d4c7c11 */ /* 0x000fe4000f8408ff */
[----:B------:R-:W-:Y:S02]  /*2b40*/  LEA R60, P1, R61, UR6, 0x1 ;  /* 0x000000063d3c7c11 */ /* 0x000fe4000f8208ff */
[----:B------:R-:W-:Y:S02]  /*2b50*/  LEA.HI.X.SX32 R86, R86, UR7, 0x1, P0 ;  /* 0x0000000756567c11 */ /* 0x000fe400080f0eff */
[----:B------:R-:W-:Y:S02]  /*2b60*/  LEA.HI.X.SX32 R15, R15, UR7, 0x1, P6 ;  /* 0x000000070f0f7c11 */ /* 0x000fe4000b0f0eff */
[----:B------:R-:W-:-:S02]  /*2b70*/  LEA.HI.X.SX32 R59, R59, UR7, 0x1, P5 ;  /* 0x000000073b3b7c11 */ /* 0x000fc4000a8f0eff */
[----:B------:R-:W-:Y:S02]  /*2b80*/  LEA.HI.X.SX32 R17, R17, UR7, 0x1, P4 ;  /* 0x0000000711117c11 */ /* 0x000fe4000a0f0eff */
[----:B------:R-:W-:Y:S02]  /*2b90*/  LEA.HI.X.SX32 R21, R21, UR7, 0x1, P3 ;  /* 0x0000000715157c11 */ /* 0x000fe400098f0eff */
[----:B------:R-:W-:Y:S02]  /*2ba0*/  LEA.HI.X.SX32 R77, R77, UR7, 0x1, P2 ;  /* 0x000000074d4d7c11 */ /* 0x000fe400090f0eff */
[----:B------:R-:W-:Y:S02]  /*2bb0*/  LEA.HI.X.SX32 R61, R61, UR7, 0x1, P1 ;  /* 0x000000073d3d7c11 */ /* 0x000fe400088f0eff */
[----:B------:R-:W-:-:S07]  /*2bc0*/  SHF.R.S32.HI R0, RZ, 0x6, R3 ;  /* 0x00000006ff007819 */ /* 0x000fce0000011403 */
.L_x_1:
[----:B------:R-:W0:Y:S01]  /*2bd0*/  S2R R12, SR_TID.X ;  /* 0x00000000000c7919 */ /* 0x000e220000002100 */
[----:B------:R-:W1:Y:S01]  /*2be0*/  LDC R5, c[0x0][0x238] ;  /* 0x00008e00ff057b82 */ /* 0x000e620000000800 */
[----:B------:R-:W-:Y:S01]  /*2bf0*/  PRMT R110, RZ, 0x7610, R110 ;  /* 0x00007610ff6e7816 */ /* 0x000fe2000000006e */
[----:B------:R-:W2:Y:S01]  /*2c00*/  S2R R4, SR_TID.X ;  /* 0x0000000000047919 */ /* 0x000ea20000002100 */
[----:B------:R-:W3:Y:S05]  /*2c10*/  S2R R9, SR_TID.X ;  /* 0x0000000000097919 */ /* 0x000eea0000002100 */
[----:B------:R-:W4:Y:S01]  /*2c20*/  LDC R89, c[0x0][0x238] ;  /* 0x00008e00ff597b82 */ /* 0x000f220000000800 */
[----:B------:R-:W-:Y:S01]  /*2c30*/  PRMT R66, RZ, 0x7610, R66 ;  /* 0x00007610ff427816 */ /* 0x000fe20000000042 */
[----:B------:R-:W-:Y:S06]  /*2c40*/  STL [R1+0xb4], R0 ;  /* 0x0000b40001007387 */ /* 0x000fec0000100800 */
[----:B------:R-:W5:Y:S01]  /*2c50*/  LDC R88, c[0x0][0x238] ;  /* 0x00008e00ff587b82 */ /* 0x000f620000000800 */
[----:B0-----:R-:W-:-:S02]  /*2c60*/  SHF.R.U32.HI R3, RZ, 0x6, R12 ;  /* 0x00000006ff037819 */ /* 0x001fc4000001160c */
[----:B--2---:R-:W-:Y:S02]  /*2c70*/  SHF.R.U32.HI R4, RZ, 0x6, R4 ;  /* 0x00000006ff047819 */ /* 0x004fe40000011604 */
[----:B------:R-:W-:Y:S02]  /*2c80*/  SGXT.U32 R3, R3, 0x3 ;  /* 0x000000030303781a */ /* 0x000fe40000000000 */
[----:B------:R-:W-:Y:S02]  /*2c90*/  SGXT.U32 R4, R4, 0x3 ;  /* 0x000000030404781a */ /* 0x000fe40000000000 */
[----:B------:R-:W-:-:S03]  /*2ca0*/  ISETP.GE.AND P0, PT, R3, UR24, PT ;  /* 0x0000001803007c0c */ /* 0x000fc6000bf06270 */
[----:B-1----:R-:W-:Y:S01]  /*2cb0*/  IMAD R4, R4, R5, RZ ;  /* 0x0000000504047224 */ /* 0x002fe200078e02ff */
[--C-:B---3--:R-:W-:Y:S02]  /*2cc0*/  SHF.R.U32.HI R8, RZ, 0x6, R9.reuse ;  /* 0x00000006ff087819 */ /* 0x108fe40000011609 */
[----:B------:R-:W-:Y:S01]  /*2cd0*/  SHF.R.U32.HI R9, RZ, 0x6, R9 ;  /* 0x00000006ff097819 */ /* 0x000fe20000011609 */
[----:B------:R-:W-:-:S03]  /*2ce0*/  IMAD.WIDE R4, R4, 0x2, R18 ;  /* 0x0000000204047825 */ /* 0x000fc600078e0212 */
[----:B------:R-:W-:-:S03]  /*2cf0*/  SGXT.U32 R9, R9, 0x3 ;  /* 0x000000030909781a */ /* 0x000fc60000000000 */
[----:B------:R0:W2:Y:S01]  /*2d00*/  @!P0 LDG.E.U16 R110, desc[UR14][R4.64] ;  /* 0x0000000e046e8981 */ /* 0x0000a2000c1e1500 */
[----:B------:R-:W-:Y:S02]  /*2d10*/  LOP3.LUT R9, R9, 0x8, RZ, 0xfc, !PT ;  /* 0x0000000809097812 */ /* 0x000fe400078efcff */
[----:B------:R-:W-:Y:S02]  /*2d20*/  SGXT.U32 R8, R8, 0x3 ;  /* 0x000000030808781a */ /* 0x000fe40000000000 */
[----:B------:R-:W-:Y:S01]  /*2d30*/  LOP3.LUT R7, R12, 0x3f, RZ, 0xc0, !PT ;  /* 0x0000003f0c077812 */ /* 0x000fe200078ec0ff */
[----:B----4-:R-:W-:Y:S01]  /*2d40*/  IMAD R9, R9, R89, RZ ;  /* 0x0000005909097224 */ /* 0x010fe200078e02ff */
[----:B------:R-:W-:Y:S01]  /*2d50*/  LOP3.LUT R8, R8, 0x10, RZ, 0xfc, !PT ;  /* 0x0000001008087812 */ /* 0x000fe200078efcff */
[----:B------:R-:W1:Y:S01]  /*2d60*/  LDC R89, c[0x0][0x238] ;  /* 0x00008e00ff597b82 */ /* 0x000e620000000800 */
[C---:B------:R-:W-:Y:S02]  /*2d70*/  LOP3.LUT R6, R3.reuse, 0x20, RZ, 0xfc, !PT ;  /* 0x0000002003067812 */ /* 0x040fe400078efcff */
[C---:B0-----:R-:W-:Y:S01]  /*2d80*/  LOP3.LUT R4, R3.reuse, 0x8, RZ, 0xfc, !PT ;  /* 0x0000000803047812 */ /* 0x041fe200078efcff */
[----:B-----5:R-:W-:Y:S01]  /*2d90*/  IMAD R8, R8, R88, RZ ;  /* 0x0000005808087224 */ /* 0x020fe200078e02ff */
[----:B------:R-:W-:-:S02]  /*2da0*/  LOP3.LUT R5, R3, 0x18, RZ, 0xfc, !PT ;  /* 0x0000001803057812 */ /* 0x000fc400078efcff */
[----:B------:R-:W-:Y:S01]  /*2db0*/  ISETP.GE.AND P5, PT, R4, UR24, PT ;  /* 0x0000001804007c0c */ /* 0x000fe2000bfa6270 */
[----:B------:R-:W0:Y:S01]  /*2dc0*/  LDC R88, c[0x0][0x238] ;  /* 0x00008e00ff587b82 */ /* 0x000e220000000800 */
[----:B------:R-:W-:Y:S02]  /*2dd0*/  LOP3.LUT R4, R3, 0x10, RZ, 0xfc, !PT ;  /* 0x0000001003047812 */ /* 0x000fe400078efcff */
[----:B------:R-:W-:Y:S02]  /*2de0*/  ISETP.GE.AND P3, PT, R5, UR24, PT ;  /* 0x0000001805007c0c */ /* 0x000fe4000bf66270 */
[----:B------:R-:W-:Y:S01]  /*2df0*/  ISETP.GE.AND P4, PT, R4, UR24, PT ;  /* 0x0000001804007c0c */ /* 0x000fe2000bf86270 */
[--C-:B------:R-:W-:Y:S01]  /*2e00*/  IMAD.WIDE R4, R9, 0x2, R18.reuse ;  /* 0x0000000209047825 */ /* 0x100fe200078e0212 */
[----:B------:R-:W-:Y:S02]  /*2e10*/  ISETP.GE.AND P0, PT, R7, UR24, PT ;  /* 0x0000001807007c0c */ /* 0x000fe4000bf06270 */
[----:B------:R-:W-:Y:S01]  /*2e20*/  ISETP.GE.AND P2, PT, R6, UR24, PT ;  /* 0x0000001806007c0c */ /* 0x000fe2000bf46270 */
[----:B------:R-:W-:Y:S01]  /*2e30*/  IMAD.WIDE R6, R8, 0x2, R18 ;  /* 0x0000000208067825 */ /* 0x000fe200078e0212 */
[----:B------:R-:W-:Y:S01]  /*2e40*/  PRMT R13, RZ, 0x7610, R13 ;  /* 0x00007610ff0d7816 */ /* 0x000fe2000000000d */
[----:B------:R-:W3:Y:S01]  /*2e50*/  @!P5 LDG.E.U16 R66, desc[UR14][R4.64] ;  /* 0x0000000e0442d981 */ /* 0x000ee2000c1e1500 */
[----:B------:R-:W-:-:S02]  /*2e60*/  PRMT R67, RZ, 0x7610, R67 ;  /* 0x00007610ff437816 */ /* 0x000fc40000000043 */
[----:B------:R-:W-:Y:S02]  /*2e70*/  SHF.R.U32.HI R12, RZ, 0x6, R12 ;  /* 0x00000006ff0c7819 */ /* 0x000fe4000001160c */
[C---:B------:R-:W-:Y:S01]  /*2e80*/  LOP3.LUT R8, R3.reuse, 0x28, RZ, 0xfc, !PT ;  /* 0x0000002803087812 */ /* 0x040fe200078efcff */
[----:B------:R-:W4:Y:S01]  /*2e90*/  @!P4 LDG.E.U16 R13, desc[UR14][R6.64] ;  /* 0x0000000e060dc981 */ /* 0x000f22000c1e1500 */
[C---:B------:R-:W-:Y:S02]  /*2ea0*/  LOP3.LUT R9, R3.reuse, 0x30, RZ, 0xfc, !PT ;  /* 0x0000003003097812 */ /* 0x040fe400078efcff */
[----:B------:R-:W-:Y:S02]  /*2eb0*/  SGXT.U32 R12, R12, 0x3 ;  /* 0x000000030c0c781a */ /* 0x000fe40000000000 */
[----:B------:R-:W-:Y:S02]  /*2ec0*/  LOP3.LUT R3, R3, 0x38, RZ, 0xfc, !PT ;  /* 0x0000003803037812 */ /* 0x000fe400078efcff */
[----:B------:R-:W-:-:S02]  /*2ed0*/  ISETP.GE.AND P5, PT, R8, UR24, PT ;  /* 0x0000001808007c0c */ /* 0x000fc4000bfa6270 */
[----:B------:R-:W-:Y:S02]  /*2ee0*/  LOP3.LUT R12, R12, 0x38, RZ, 0xfc, !PT ;  /* 0x000000380c0c7812 */ /* 0x000fe400078efcff */
[----:B------:R-:W-:Y:S02]  /*2ef0*/  ISETP.GE.AND P6, PT, R3, UR24, PT ;  /* 0x0000001803007c0c */ /* 0x000fe4000bfc6270 */
[----:B------:R-:W-:Y:S02]  /*2f00*/  PRMT R65, RZ, 0x7610, R65 ;  /* 0x00007610ff417816 */ /* 0x000fe40000000041 */
[----:B------:R-:W-:Y:S02]  /*2f10*/  ISETP.GE.AND P1, PT, R9, UR24, PT ;  /* 0x0000001809007c0c */ /* 0x000fe4000bf26270 */
[----:B------:R-:W-:Y:S02]  /*2f20*/  PRMT R64, RZ, 0x7610, R64 ;  /* 0x00007610ff407816 */ /* 0x000fe40000000040 */
[----:B------:R-:W-:Y:S01]  /*2f30*/  PRMT R10, RZ, 0x7610, R10 ;  /* 0x00007610ff0a7816 */ /* 0x000fe2000000000a */
[----:B---3--:R3:W-:Y:S02]  /*2f40*/  STL [R1+0x24], R66 ;  /* 0x0000244201007387 */ /* 0x0087e40000100800 */
[----:B---3--:R-:W3:Y:S02]  /*2f50*/  S2R R66, SR_TID.X ;  /* 0x0000000000427919 */ /* 0x008ee40000002100 */
[----:B----4-:R4:W-:Y:S02]  /*2f60*/  STL [R1+0x20], R13 ;  /* 0x0000200d01007387 */ /* 0x0109e40000100800 */
[----:B----4-:R-:W4:Y:S01]  /*2f70*/  S2R R13, SR_TID.X ;  /* 0x00000000000d7919 */ /* 0x010f220000002100 */
[----:B---3--:R-:W-:-:S04]  /*2f80*/  SHF.R.U32.HI R66, RZ, 0x6, R66 ;  /* 0x00000006ff427819 */ /* 0x008fc80000011642 */
[----:B------:R-:W-:-:S04]  /*2f90*/  SGXT.U32 R66, R66, 0x3 ;  /* 0x000000034242781a */ /* 0x000fc80000000000 */
[----:B------:R-:W-:-:S05]  /*2fa0*/  LOP3.LUT R66, R66, 0x18, RZ, 0xfc, !PT ;  /* 0x0000001842427812 */ /* 0x000fca00078efcff */
[----:B0-----:R-:W-:-:S04]  /*2fb0*/  IMAD R66, R66, R88, RZ ;  /* 0x0000005842427224 */ /* 0x001fc800078e02ff */
[----:B------:R-:W-:Y:S02]  /*2fc0*/  IMAD.WIDE R4, R66, 0x2, R18 ;  /* 0x0000000242047825 */ /* 0x000fe400078e0212 */
[----:B------:R-:W0:Y:S01]  /*2fd0*/  LDC R66, c[0x0][0x238] ;  /* 0x00008e00ff427b82 */ /* 0x000e220000000800 */
[----:B------:R-:W3:Y:S01]  /*2fe0*/  S2R R88, SR_TID.X ;  /* 0x0000000000587919 */ /* 0x000ee20000002100 */
[----:B----4-:R-:W-:Y:S01]  /*2ff0*/  SHF.R.U32.HI R13, RZ, 0x6, R13 ;  /* 0x00000006ff0d7819 */ /* 0x010fe2000001160d */
[----:B------:R4:W5:Y:S03]  /*3000*/  @!P3 LDG.E.U16 R67, desc[UR14][R4.64] ;  /* 0x0000000e0443b981 */ /* 0x000966000c1e1500 */
[----:B------:R-:W-:-:S04]  /*3010*/  SGXT.U32 R13, R13, 0x3 ;  /* 0x000000030d0d781a */ /* 0x000fc80000000000 */
[----:B------:R-:W-:-:S05]  /*3020*/  LOP3.LUT R13, R13, 0x20, RZ, 0xfc, !PT ;  /* 0x000000200d0d7812 */ /* 0x000fca00078efcff */
[----:B0-----:R-:W-:Y:S02]  /*3030*/  IMAD R13, R13, R66, RZ ;  /* 0x000000420d0d7224 */ /* 0x001fe400078e02ff */
[----:B------:R-:W0:Y:S02]  /*3040*/  LDC R66, c[0x0][0x238] ;  /* 0x00008e00ff427b82 */ /* 0x000e240000000800 */
[----:B------:R-:W-:Y:S01]  /*3050*/  IMAD.WIDE R6, R13, 0x2, R18 ;  /* 0x000000020d067825 */ /* 0x000fe200078e0212 */
[----:B---3--:R-:W-:-:S04]  /*3060*/  SHF.R.U32.HI R13, RZ, 0x6, R88 ;  /* 0x00000006ff0d7819 */ /* 0x008fc80000011658 */
[----:B------:R3:W2:Y:S01]  /*3070*/  @!P2 LDG.E.U16 R65, desc[UR14][R6.64] ;  /* 0x0000000e0641a981 */ /* 0x0006a2000c1e1500 */
[----:B------:R-:W-:-:S04]  /*3080*/  SGXT.U32 R13, R13, 0x3 ;  /* 0x000000030d0d781a */ /* 0x000fc80000000000 */
[----:B------:R-:W-:-:S05]  /*3090*/  LOP3.LUT R13, R13, 0x30, RZ, 0xfc, !PT ;  /* 0x000000300d0d7812 */ /* 0x000fca00078efcff */
[----:B0-----:R-:W-:-:S04]  /*30a0*/  IMAD R13, R13, R66, RZ ;  /* 0x000000420d0d7224 */ /* 0x001fc800078e02ff */
[----:B----4-:R-:W-:Y:S02]  /*30b0*/  IMAD.WIDE R4, R13, 0x2, R18 ;  /* 0x000000020d047825 */ /* 0x010fe400078e0212 */
[----:B------:R-:W0:Y:S01]  /*30c0*/  LDC R13, c[0x0][0x238] ;  /* 0x00008e00ff0d7b82 */ /* 0x000e220000000800 */
[----:B------:R-:W-:-:S04]  /*30d0*/  SHF.R.U32.HI R88, RZ, 0x6, R88 ;  /* 0x00000006ff587819 */ /* 0x000fc80000011658 */
[----:B------:R-:W-:-:S04]  /*30e0*/  SGXT.U32 R88, R88, 0x3 ;  /* 0x000000035858781a */ /* 0x000fc80000000000 */
[----:B------:R-:W-:-:S05]  /*30f0*/  LOP3.LUT R88, R88, 0x28, RZ, 0xfc, !PT ;  /* 0x0000002858587812 */ /* 0x000fca00078efcff */
[----:B-1----:R-:W-:-:S04]  /*3100*/  IMAD R88, R88, R89, RZ ;  /* 0x0000005958587224 */ /* 0x002fc800078e02ff */
[----:B------:R-:W-:-:S05]  /*3110*/  IMAD.WIDE R8, R88, 0x2, R18 ;  /* 0x0000000258087825 */ /* 0x000fca00078e0212 */
[----:B------:R1:W4:Y:S01]  /*3120*/  @!P5 LDG.E.U16 R64, desc[UR14][R8.64] ;  /* 0x0000000e0840d981 */ /* 0x000322000c1e1500 */
[----:B0-----:R-:W-:-:S04]  /*3130*/  IMAD R12, R12, R13, RZ ;  /* 0x0000000d0c0c7224 */ /* 0x001fc800078e02ff */
[----:B---3--:R-:W-:-:S05]  /*3140*/  IMAD.WIDE R6, R12, 0x2, R18 ;  /* 0x000000020c067825 */ /* 0x008fca00078e0212 */
[----:B------:R-:W3:Y:S01]  /*3150*/  @!P6 LDG.E.U16 R10, desc[UR14][R6.64] ;  /* 0x0000000e060ae981 */ /* 0x000ee2000c1e1500 */
[----:B------:R-:W-:-:S06]  /*3160*/  PRMT R11, RZ, 0x7610, R11 ;  /* 0x00007610ff0b7816 */ /* 0x000fcc000000000b */
[----:B------:R0:W3:Y:S01]  /*3170*/  @!P1 LDG.E.U16 R11, desc[UR14][R4.64] ;  /* 0x0000000e040b9981 */ /* 0x0000e2000c1e1500 */
[----:B-1----:R-:W-:Y:S01]  /*3180*/  PRMT R8, RZ, 0x7610, R8 ;  /* 0x00007610ff087816 */ /* 0x002fe20000000008 */
[----:B0-----:R-:W-:Y:S01]  /*3190*/  IMAD.WIDE R4, R2, 0x2, R60 ;  /* 0x0000000202047825 */ /* 0x001fe200078e023c */
[----:B------:R-:W-:Y:S06]  /*31a0*/  BAR.SYNC.DEFER_BLOCKING 0x0 ;  /* 0x0000000000007b1d */ /* 0x000fec0000010000 */
[----:B------:R-:W-:Y:S04]  /*31b0*/  STL [R1+0xbc], R18 ;  /* 0x0000bc1201007387 */ /* 0x000fe80000100800 */
[----:B------:R-:W-:Y:S04]  /*31c0*/  STL [R1+0xb8], R19 ;  /* 0x0000b81301007387 */ /* 0x000fe80000100800 */
[----:B------:R-:W-:Y:S04]  /*31d0*/  STL [R1+0xc4], R60 ;  /* 0x0000c43c01007387 */ /* 0x000fe80000100800 */
[----:B------:R0:W3:Y:S04]  /*31e0*/  @!P0 LDG.E.U16 R8, desc[UR14][R4.64] ;  /* 0x0000000e04088981 */ /* 0x0000e8000c1e1500 */
[----:B------:R-:W-:Y:S01]  /*31f0*/  STL [R1+0xc0], R61 ;  /* 0x0000c03d01007387 */ /* 0x000fe20000100800 */
[----:B0-----:R-:W-:-:S02]  /*3200*/  PRMT R5, RZ, 0x7610, R5 ;  /* 0x00007610ff057816 */ /* 0x001fc40000000005 */
[----:B------:R-:W-:-:S03]  /*3210*/  PRMT R4, RZ, 0x7610, R4 ;  /* 0x00007610ff047816 */ /* 0x000fc60000000004 */
[----:B------:R-:W-:Y:S01]  /*3220*/  STL.S16 [R1+0x4], R5 ;  /* 0x0000040501007387 */ /* 0x000fe20000100600 */
[----:B------:R-:W-:-:S03]  /*3230*/  IMAD.WIDE R6, R2, 0x2, R20 ;  /* 0x0000000202067825 */ /* 0x000fc600078e0214 */
[----:B-----5:R-:W-:Y:S04]  /*3240*/  STL [R1+0x1c], R67 ;  /* 0x00001c4301007387 */ /* 0x020fe80000100800 */
[----:B------:R0:W-:Y:S04]  /*3250*/  STL.S16 [R1], R4 ;  /* 0x0000000401007387 */ /* 0x0001e80000100600 */
[----:B------:R1:W-:Y:S01]  /*3260*/  STL [R1+0xcc], R76 ;  /* 0x0000cc4c01007387 */ /* 0x0003e20000100800 */
[----:B0-----:R-:W-:-:S03]  /*3270*/  IMAD.WIDE R4, R2, 0x2, R76 ;  /* 0x0000000202047825 */ /* 0x001fc600078e024c */
[----:B-1----:R-:W5:Y:S04]  /*3280*/  LDL.LU R76, [R1+0x4] ;  /* 0x00000400014c7983 */ /* 0x002f680000300800 */
[----:B------:R0:W-:Y:S04]  /*3290*/  STL [R1+0xc8], R77 ;  /* 0x0000c84d01007387 */ /* 0x0001e80000100800 */
[----:B0-----:R-:W5:Y:S04]  /*32a0*/  LDL.LU R77, [R1] ;  /* 0x00000000014d7983 */ /* 0x001f680000300800 */
[----:B--2---:R-:W-:Y:S04]  /*32b0*/  STL [R1+0x18], R65 ;  /* 0x0000184101007387 */ /* 0x004fe80000100800 */
[----:B----4-:R-:W-:Y:S04]  /*32c0*/  STL [R1+0x14], R64 ;  /* 0x0000144001007387 */ /* 0x010fe80000100800 */
[----:B------:R0:W-:Y:S04]  /*32d0*/  STL [R1+0xd4], R20 ;  /* 0x0000d41401007387 */ /* 0x0001e80000100800 */
[----:B---3--:R-:W-:Y:S04]  /*32e0*/  STL [R1+0xc], R10 ;  /* 0x00000c0a01007387 */ /* 0x008fe80000100800 */
[----:B0-----:R-:W2:Y:S01]  /*32f0*/  LDL.LU R20, [R1+0xc] ;  /* 0x00000c0001147983 */ /* 0x001ea20000300800 */
[----:B------:R-:W-:-:S02]  /*3300*/  LOP3.LUT R87, R87, R86, RZ, 0x3c, !PT ;  /* 0x0000005657577212 */ /* 0x000fc400078e3cff */
[----:B------:R-:W-:Y:S02]  /*3310*/  PRMT R60, RZ, 0x7610, R60 ;  /* 0x00007610ff3c7816 */ /* 0x000fe4000000003c */
[----:B------:R-:W-:Y:S02]  /*3320*/  LOP3.LUT R83, R83, R82, RZ, 0x3c, !PT ;  /* 0x0000005253537212 */ /* 0x000fe400078e3cff */
[----:B------:R-:W-:Y:S02]  /*3330*/  PRMT R61, RZ, 0x7610, R61 ;  /* 0x00007610ff3d7816 */ /* 0x000fe4000000003d */
[----:B------:R-:W-:Y:S01]  /*3340*/  PRMT R0, RZ, 0x7610, R0 ;  /* 0x00007610ff007816 */ /* 0x000fe20000000000 */
[----:B------:R-:W-:Y:S01]  /*3350*/  IMAD.WIDE R12, R2, 0x2, R14 ;  /* 0x00000002020c7825 */ /* 0x000fe200078e020e */
[----:B------:R-:W-:Y:S02]  /*3360*/  PRMT R18, RZ, 0x7610, R18 ;  /* 0x00007610ff127816 */ /* 0x000fe40000000012 */
[----:B------:R-:W-:-:S02]  /*3370*/  PRMT R19, RZ, 0x7610, R19 ;  /* 0x00007610ff137816 */ /* 0x000fc40000000013 */
[----:B------:R-:W-:Y:S02]  /*3380*/  LOP3.LUT R79, R79, R78, RZ, 0x3c, !PT ;  /* 0x0000004e4f4f7212 */ /* 0x000fe400078e3cff */
[----:B------:R-:W-:Y:S01]  /*3390*/  PRMT R3, RZ, 0x7610, R3 ;  /* 0x00007610ff037816 */ /* 0x000fe20000000003 */
[----:B------:R-:W-:Y:S01]  /*33a0*/  IMAD.WIDE R64, R2, 0x2, R62 ;  /* 0x0000000202407825 */ /* 0x000fe200078e023e */
[----:B------:R-:W-:Y:S01]  /*33b0*/  LOP3.LUT R73, R73, R72, RZ, 0x3c, !PT ;  /* 0x0000004849497212 */ /* 0x000fe200078e3cff */
[----:B------:R-:W3:Y:S01]  /*33c0*/  @!P0 LDG.E.U16 R18, desc[UR14][R12.64] ;  /* 0x0000000e0c128981 */ /* 0x000ee2000c1e1500 */
[----:B------:R-:W-:Y:S02]  /*33d0*/  PRMT R112, RZ, 0x7610, R112 ;  /* 0x00007610ff707816 */ /* 0x000fe40000000070 */
[----:B------:R-:W-:Y:S02]  /*33e0*/  PRMT R113, RZ, 0x7610, R113 ;  /* 0x00007610ff717816 */ /* 0x000fe40000000071 */
[----:B------:R-:W-:-:S02]  /*33f0*/  PRMT R114, RZ, 0x7610, R114 ;  /* 0x00007610ff727816 */ /* 0x000fc40000000072 */
[----:B------:R-:W-:Y:S02]  /*3400*/  PRMT R115, RZ, 0x7610, R115 ;  /* 0x00007610ff737816 */ /* 0x000fe40000000073 */
[----:B------:R-:W-:Y:S02]  /*3410*/  PRMT R116, RZ, 0x7610, R116 ;  /* 0x00007610ff747816 */ /* 0x000fe40000000074 */
[----:B------:R-:W-:Y:S02]  /*3420*/  PRMT R117, RZ, 0x7610, R117 ;  /* 0x00007610ff757816 */ /* 0x000fe40000000075 */
[----:B------:R-:W-:Y:S02]  /*3430*/  PRMT R118, RZ, 0x7610, R118 ;  /* 0x00007610ff767816 */ /* 0x000fe40000000076 */
[----:B------:R-:W-:Y:S02]  /*3440*/  PRMT R119, RZ, 0x7610, R119 ;  /* 0x00007610ff777816 */ /* 0x000fe40000000077 */
[----:B------:R-:W-:Y:S01]  /*3450*/  PRMT R120, RZ, 0x7610, R120 ;  /* 0x00007610ff787816 */ /* 0x000fe20000000078 */
[----:B-----5:R0:W4:Y:S04]  /*3460*/  @!P0 LDG.E.U16 R76, desc[UR14][R4.64] ;  /* 0x0000000e044c8981 */ /* 0x020128000c1e1500 */
[----:B------:R1:W5:Y:S04]  /*3470*/  @!P0 LDG.E.U16 R77, desc[UR14][R6.64] ;  /* 0x0000000e064d8981 */ /* 0x000368000c1e1500 */
[----:B--2---:R2:W-:Y:S04]  /*3480*/  STL [R1+0xd8], R20 ;  /* 0x0000d81401007387 */ /* 0x0045e80000100800 */
[----:B------:R-:W-:Y:S04]  /*3490*/  STL [R1+0x10], R11 ;  /* 0x0000100b01007387 */ /* 0x000fe80000100800 */
[----:B--2---:R-:W2:Y:S04]  /*34a0*/  LDL.LU R20, [R1+0x10] ;  /* 0x0000100001147983 */ /* 0x004ea80000300800 */
[----:B--2---:R2:W-:Y:S04]  /*34b0*/  STL [R1+0xdc], R20 ;  /* 0x0000dc1401007387 */ /* 0x0045e80000100800 */
        /* <DEDUP_REMOVED lines=9> */
[----:B------:R0:W-:Y:S04]  /*3550*/  STL [R1+0xd0], R21 ;  /* 0x0000d01501007387 */ /* 0x0001e80000100800 */
[----:B------:R1:W-:Y:S04]  /*3560*/  STL [R1+0x8], R8 ;  /* 0x0000080801007387 */ /* 0x0003e80000100800 */
[----:B0-----:R-:W2:Y:S01]  /*3570*/  LDL.LU R21, [R1+0x8] ;  /* 0x0000080001157983 */ /* 0x001ea20000300800 */
[----:B------:R-:W-:Y:S01]  /*3580*/  LOP3.LUT R86, R87, R86, RZ, 0x3c, !PT ;  /* 0x0000005657567212 */ /* 0x000fe200078e3cff */
[----:B-1----:R-:W-:-:S03]  /*3590*/  IMAD.WIDE R8, R2, 0x2, R16 ;  /* 0x0000000202087825 */ /* 0x002fc600078e0210 */
[----:B------:R-:W-:Y:S02]  /*35a0*/  LOP3.LUT R87, R87, R86, RZ, 0x3c, !PT ;  /* 0x0000005657577212 */ /* 0x000fe400078e3cff */
[C---:B------:R-:W-:Y:S01]  /*35b0*/  LOP3.LUT R82, R83.reuse, R82, RZ, 0x3c, !PT ;  /* 0x0000005253527212 */ /* 0x040fe200078e3cff */
[C---:B------:R-:W-:Y:S01]  /*35c0*/  IMAD.WIDE R10, R2.reuse, 0x2, R58 ;  /* 0x00000002020a7825 */ /* 0x040fe200078e023a */
[----:B------:R0:W3:Y:S01]  /*35d0*/  @!P0 LDG.E.U16 R60, desc[UR14][R8.64] ;  /* 0x0000000e083c8981 */ /* 0x0000e2000c1e1500 */
[----:B------:R-:W-:Y:S02]  /*35e0*/  PRMT R5, RZ, 0x7610, R5 ;  /* 0x00007610ff057816 */ /* 0x000fe40000000005 */
[----:B------:R-:W-:Y:S01]  /*35f0*/  LOP3.LUT R83, R83, R82, RZ, 0x3c, !PT ;  /* 0x0000005253537212 */ /* 0x000fe200078e3cff */
[----:B------:R1:W3:Y:S01]  /*3600*/  @!P0 LDG.E.U16 R61, desc[UR14][R10.64] ;  /* 0x0000000e0a3d8981 */ /* 0x0002e2000c1e1500 */
[----:B------:R-:W-:Y:S01]  /*3610*/  IMAD.WIDE R6, R2, 0x2, R86 ;  /* 0x0000000202067825 */ /* 0x000fe200078e0256 */
[----:B------:R-:W-:-:S02]  /*3620*/  LOP3.LUT R78, R79, R78, RZ, 0x3c, !PT ;  /* 0x0000004e4f4e7212 */ /* 0x000fc400078e3cff */
[----:B------:R4:W3:Y:S01]  /*3630*/  @!P0 LDG.E.U16 R5, desc[UR14][R64.64] ;  /* 0x0000000e40058981 */ /* 0x0008e2000c1e1500 */
[C---:B0-----:R-:W-:Y:S01]  /*3640*/  IMAD.WIDE R8, R2.reuse, 0x2, R22 ;  /* 0x0000000202087825 */ /* 0x041fe200078e0216 */
[----:B------:R-:W-:Y:S02]  /*3650*/  PRMT R4, RZ, 0x7610, R4 ;  /* 0x00007610ff047816 */ /* 0x000fe40000000004 */
[----:B------:R0:W3:Y:S01]  /*3660*/  @!P0 LDG.E.U16 R19, desc[UR14][R6.64] ;  /* 0x0000000e06138981 */ /* 0x0000e2000c1e1500 */
[----:B-1----:R-:W-:-:S03]  /*3670*/  IMAD.WIDE R10, R2, 0x2, R80 ;  /* 0x00000002020a7825 */ /* 0x002fc600078e0250 */
[----:B------:R1:W3:Y:S01]  /*3680*/  @!P0 LDG.E.U16 R0, desc[UR14][R8.64] ;  /* 0x0000000e08008981 */ /* 0x0002e2000c1e1500 */
[C---:B----4-:R-:W-:Y:S01]  /*3690*/  IMAD.WIDE R64, R2.reuse, 0x2, R82 ;  /* 0x0000000202407825 */ /* 0x050fe200078e0252 */
[----:B------:R-:W-:Y:S02]  /*36a0*/  LOP3.LUT R79, R79, R78, RZ, 0x3c, !PT ;  /* 0x0000004e4f4f7212 */ /* 0x000fe400078e3cff */
[----:B------:R4:W3:Y:S01]  /*36b0*/  @!P0 LDG.E.U16 R3, desc[UR14][R10.64] ;  /* 0x0000000e0a038981 */ /* 0x0008e2000c1e1500 */
[C---:B------:R-:W-:Y:S01]  /*36c0*/  IMAD.WIDE R12, R2.reuse, 0x2, R56 ;  /* 0x00000002020c7825 */ /* 0x040fe200078e0238 */
[----:B0-----:R-:W-:Y:S02]  /*36d0*/  PRMT R6, RZ, 0x7610, R6 ;  /* 0x00007610ff067816 */ /* 0x001fe40000000006 */
[----:B-1----:R-:W-:Y:S02]  /*36e0*/  PRMT R8, RZ, 0x7610, R8 ;  /* 0x00007610ff087816 */ /* 0x002fe40000000008 */
[----:B------:R0:W3:Y:S01]  /*36f0*/  @!P0 LDG.E.U16 R4, desc[UR14][R12.64] ;  /* 0x0000000e0c048981 */ /* 0x0000e2000c1e1500 */
[C---:B------:R-:W-:Y:S01]  /*3700*/  LOP3.LUT R72, R73.reuse, R72, RZ, 0x3c, !PT ;  /* 0x0000004849487212 */ /* 0x040fe200078e3cff */
[C---:B----4-:R-:W-:Y:S01]  /*3710*/  IMAD.WIDE R10, R2.reuse, 0x2, R84 ;  /* 0x00000002020a7825 */ /* 0x050fe200078e0254 */
[----:B------:R-:W-:Y:S01]  /*3720*/  PRMT R7, RZ, 0x7610, R7 ;  /* 0x00007610ff077816 */ /* 0x000fe20000000007 */
[----:B------:R1:W4:Y:S01]  /*3730*/  @!P0 LDG.E.U16 R8, desc[UR14][R64.64] ;  /* 0x0000000e40088981 */ /* 0x000322000c1e1500 */
[----:B------:R-:W-:Y:S01]  /*3740*/  PRMT R9, RZ, 0x7610, R9 ;  /* 0x00007610ff097816 */ /* 0x000fe20000000009 */
[C---:B------:R-:W-:Y:S01]  /*3750*/  IMAD.WIDE R66, R2.reuse, 0x2, R78 ;  /* 0x0000000202427825 */ /* 0x040fe200078e024e */
[----:B------:R-:W-:Y:S01]  /*3760*/  LOP3.LUT R73, R73, R72, RZ, 0x3c, !PT ;  /* 0x0000004849497212 */ /* 0x000fe200078e3cff */
[----:B------:R5:W4:Y:S02]  /*3770*/  @!P0 LDG.E.U16 R6, desc[UR14][R10.64] ;  /* 0x0000000e0a068981 */ /* 0x000b24000c1e1500 */
[----:B0-----:R-:W-:-:S02]  /*3780*/  IMAD.WIDE R12, R2, 0x2, R70 ;  /* 0x00000002020c7825 */ /* 0x001fc400078e0246 */
[----:B------:R0:W4:Y:S02]  /*3790*/  @!P0 LDG.E.U16 R9, desc[UR14][R66.64] ;  /* 0x0000000e42098981 */ /* 0x000124000c1e1500 */
[----:B-1----:R-:W-:Y:S02]  /*37a0*/  IMAD.MOV.U32 R64, RZ, RZ, R68 ;  /* 0x000000ffff407224 */ /* 0x002fe400078e0044 */
[----:B------:R-:W-:Y:S01]  /*37b0*/  IMAD.MOV.U32 R65, RZ, RZ, R69 ;  /* 0x000000ffff417224 */ /* 0x000fe200078e0045 */
[----:B------:R1:W4:Y:S01]  /*37c0*/  @!P0 LDG.E.U16 R7, desc[UR14][R12.64] ;  /* 0x0000000e0c078981 */ /* 0x000322000c1e1500 */
[----:B-----5:R-:W-:Y:S01]  /*37d0*/  PRMT R11, RZ, 0x7610, R11 ;  /* 0x00007610ff0b7816 */ /* 0x020fe2000000000b */
[----:B------:R-:W-:Y:S01]  /*37e0*/  IMAD.WIDE R68, R2, 0x2, R64 ;  /* 0x0000000202447825 */ /* 0x000fe200078e0240 */
[----:B------:R-:W-:-:S03]  /*37f0*/  PRMT R10, RZ, 0x7610, R10 ;  /* 0x00007610ff0a7816 */ /* 0x000fc6000000000a */
[C---:B0-----:R-:W-:Y:S01]  /*3800*/  IMAD.WIDE R66, R2.reuse, 0x2, R74 ;  /* 0x0000000202427825 */ /* 0x041fe200078e024a */
[----:B------:R0:W5:Y:S01]  /*3810*/  @!P0 LDG.E.U16 R11, desc[UR14][R68.64] ;  /* 0x0000000e440b8981 */ /* 0x000162000c1e1500 */
[----:B-1----:R-:W-:Y:S02]  /*3820*/  PRMT R12, RZ, 0x7610, R12 ;  /* 0x00007610ff0c7816 */ /* 0x002fe4000000000c */
[----:B------:R-:W-:Y:S01]  /*3830*/  IMAD.WIDE R88, R2, 0x2, R72 ;  /* 0x0000000202587825 */ /* 0x000fe200078e0248 */
[----:B------:R1:W5:Y:S01]  /*3840*/  @!P0 LDG.E.U16 R10, desc[UR14][R66.64] ;  /* 0x0000000e420a8981 */ /* 0x000362000c1e1500 */
[----:B------:R-:W-:-:S03]  /*3850*/  PRMT R13, RZ, 0x7610, R13 ;  /* 0x00007610ff0d7816 */ /* 0x000fc6000000000d */
[----:B------:R1:W5:Y:S01]  /*3860*/  @!P0 LDG.E.U16 R12, desc[UR14][R88.64] ;  /* 0x0000000e580c8981 */ /* 0x000362000c1e1500 */
[----:B0-----:R-:W-:-:S03]  /*3870*/  IMAD.MOV.U32 R68, RZ, RZ, R91 ;  /* 0x000000ffff447224 */ /* 0x001fc600078e005b */
[----:B--2---:R0:W-:Y:S04]  /*3880*/  STL.64 [R1+0xf0], R20 ;  /* 0x0000f01401007387 */ /* 0x0041e80000100a00 */
[----:B0-----:R-:W2:Y:S04]  /*3890*/  LDL.LU R20, [R1+0x28] ;  /* 0x0000280001147983 */ /* 0x001ea80000300800 */
[----:B------:R-:W2:Y:S01]  /*38a0*/  LDL.LU R21, [R1+0x2c] ;  /* 0x00002c0001157983 */ /* 0x000ea20000300800 */
[----:B------:R-:W-:Y:S02]  /*38b0*/  IMAD.MOV.U32 R69, RZ, RZ, R90 ;  /* 0x000000ffff457224 */ /* 0x000fe400078e005a */
[----:B-1----:R-:W-:-:S02]  /*38c0*/  IMAD.MOV.U32 R66, RZ, RZ, R97 ;  /* 0x000000ffff427224 */ /* 0x002fc400078e0061 */
[----:B------:R-:W-:Y:S02]  /*38d0*/  IMAD.MOV.U32 R67, RZ, RZ, R96 ;  /* 0x000000ffff437224 */ /* 0x000fe400078e0060 */
[----:B------:R-:W-:-:S04]  /*38e0*/  IMAD.WIDE R88, R2, 0x2, R68 ;  /* 0x0000000202587825 */ /* 0x000fc800078e0244 */
[C---:B------:R-:W-:Y:S01]  /*38f0*/  IMAD.WIDE R90, R2.reuse, 0x2, R66 ;  /* 0x00000002025a7825 */ /* 0x040fe200078e0242 */
[----:B------:R0:W5:Y:S04]  /*3900*/  @!P0 LDG.E.U16 R13, desc[UR14][R88.64] ;  /* 0x0000000e580d8981 */ /* 0x000168000c1e1500 */
[----:B------:R1:W5:Y:S01]  /*3910*/  @!P0 LDG.E.U16 R112, desc[UR14][R90.64] ;  /* 0x0000000e5a708981 */ /* 0x000362000c1e1500 */
[----:B0-----:R-:W-:Y:S02]  /*3920*/  IMAD.MOV.U32 R88, RZ, RZ, R93 ;  /* 0x000000ffff587224 */ /* 0x001fe400078e005d */
[----:B------:R-:W-:Y:S02]  /*3930*/  IMAD.MOV.U32 R89, RZ, RZ, R94 ;  /* 0x000000ffff597224 */ /* 0x000fe400078e005e */
[----:B-1----:R-:W-:-:S05]  /*3940*/  IMAD.WIDE R90, R2, 0x2, R88 ;  /* 0x00000002025a7825 */ /* 0x002fca00078e0258 */
[----:B------:R0:W5:Y:S02]  /*3950*/  @!P0 LDG.E.U16 R113, desc[UR14][R90.64] ;  /* 0x0000000e5a718981 */ /* 0x000164000c1e1500 */
[----:B0-----:R-:W-:Y:S02]  /*3960*/  IMAD.MOV.U32 R90, RZ, RZ, R95 ;  /* 0x000000ffff5a7224 */ /* 0x001fe400078e005f */
[----:B------:R-:W-:Y:S02]  /*3970*/  IMAD.MOV.U32 R91, RZ, RZ, R92 ;  /* 0x000000ffff5b7224 */ /* 0x000fe400078e005c */
[----:B------:R-:W-:-:S05]  /*3980*/  IMAD.WIDE R92, R2, 0x2, R90 ;  /* 0x00000002025c7825 */ /* 0x000fca00078e025a */
        /* <DEDUP_REMOVED lines=26> */
[----:B------:R-:W-:Y:S01]  /*3b30*/  IMAD.MOV.U32 R105, RZ, RZ, R111 ;  /* 0x000000ffff697224 */ /* 0x000fe200078e006f */
[----:B------:R-:W-:Y:S01]  /*3b40*/  PRMT R121, RZ, 0x7610, R121 ;  /* 0x00007610ff797816 */ /* 0x000fe20000000079 */
[----:B------:R-:W-:-:S05]  /*3b50*/  IMAD.WIDE R106, R2, 0x2, R104 ;  /* 0x00000002026a7825 */ /* 0x000fca00078e0268 */
[----:B------:R0:W5:Y:S02]  /*3b60*/  @!P0 LDG.E.U16 R121, desc[UR14][R106.64] ;  /* 0x0000000e6a798981 */ /* 0x000164000c1e1500 */
[----:B0-----:R-:W-:Y:S02]  /*3b70*/  IMAD.MOV.U32 R106, RZ, RZ, R123 ;  /* 0x000000ffff6a7224 */ /* 0x001fe400078e007b */
[--C-:B------:R-:W-:Y:S01]  /*3b80*/  IMAD.MOV.U32 R107, RZ, RZ, R122.reuse ;  /* 0x000000ffff6b7224 */ /* 0x100fe200078e007a */
[----:B------:R-:W-:Y:S01]  /*3b90*/  PRMT R122, RZ, 0x7610, R122 ;  /* 0x00007610ff7a7816 */ /* 0x000fe2000000007a */
[----:B------:R-:W-:-:S05]  /*3ba0*/  IMAD.WIDE R108, R2, 0x2, R106 ;  /* 0x00000002026c7825 */ /* 0x000fca00078e026a */
[----:B------:R0:W5:Y:S02]  /*3bb0*/  @!P0 LDG.E.U16 R122, desc[UR14][R108.64] ;  /* 0x0000000e6c7a8981 */ /* 0x000164000c1e1500 */
[--C-:B0-----:R-:W-:Y:S01]  /*3bc0*/  IMAD.MOV.U32 R109, RZ, RZ, R124.reuse ;  /* 0x000000ffff6d7224 */ /* 0x101fe200078e007c */
[----:B------:R-:W-:Y:S01]  /*3bd0*/  PRMT R124, RZ, 0x7610, R124 ;  /* 0x00007610ff7c7816 */ /* 0x000fe2000000007c */
[----:B--2---:R0:W-:Y:S02]  /*3be0*/  STL.64 [R1+0xf8], R20 ;  /* 0x0000f81401007387 */ /* 0x0041e40000100a00 */
[----:B0-----:R-:W0:Y:S02]  /*3bf0*/  S2R R21, SR_TID.X ;  /* 0x0000000000157919 */ /* 0x001e240000002100 */
[C---:B0-----:R-:W-:Y:S01]  /*3c00*/  LOP3.LUT R123, R21.reuse, 0x1c0, RZ, 0xc0, !PT ;  /* 0x000001c0157b7812 */ /* 0x041fe200078ec0ff */
[----:B------:R-:W-:-:S03]  /*3c10*/  IMAD.SHL.U32 R108, R21, 0x2, RZ ;  /* 0x00000002156c7824 */ /* 0x000fc600078e00ff */
[----:B------:R-:W-:-:S04]  /*3c20*/  SHF.R.U32.HI R123, RZ, 0x2, R123 ;  /* 0x00000002ff7b7819 */ /* 0x000fc8000001167b */
[----:B------:R-:W-:Y:S01]  /*3c30*/  LOP3.LUT R123, R123, 0x3fe, R108, 0x78, !PT ;  /* 0x000003fe7b7b7812 */ /* 0x000fe200078e786c */
[----:B------:R-:W-:-:S04]  /*3c40*/  IMAD.MOV.U32 R108, RZ, RZ, R125 ;  /* 0x000000ffff6c7224 */ /* 0x000fc800078e007d */
[----:B------:R-:W-:-:S05]  /*3c50*/  IMAD.WIDE R20, R2, 0x2, R108 ;  /* 0x0000000202147825 */ /* 0x000fca00078e026c */
[----:B------:R0:W2:Y:S04]  /*3c60*/  @!P0 LDG.E.U16 R124, desc[UR14][R20.64] ;  /* 0x0000000e147c8981 */ /* 0x0000a8000c1e1500 */
[----:B------:R-:W3:Y:S04]  /*3c70*/  LDL.LU.64 R20, [R1+0xf8] ;  /* 0x0000f80001147983 */ /* 0x000ee80000300a00 */
[----:B------:R3:W-:Y:S01]  /*3c80*/  STS.U16 [R123+UR12+0x8000], R110 ;  /* 0x0080006e7b007988 */ /* 0x0007e2000800040c */
[----:B------:R-:W-:Y:S01]  /*3c90*/  PRMT R125, RZ, 0x7610, R125 ;  /* 0x00007610ff7d7816 */ /* 0x000fe2000000007d */
[----:B---3--:R-:W-:-:S02]  /*3ca0*/  IMAD.MOV.U32 R110, RZ, RZ, R21 ;  /* 0x000000ffff6e7224 */ /* 0x008fc400078e0015 */
[----:B------:R-:W-:Y:S02]  /*3cb0*/  IMAD.MOV.U32 R111, RZ, RZ, R20 ;  /* 0x000000ffff6f7224 */ /* 0x000fe400078e0014 */
[----:B0-----:R-:W-:-:S05]  /*3cc0*/  IMAD.WIDE R20, R2, 0x2, R110 ;  /* 0x0000000202147825 */ /* 0x001fca00078e026e */
[----:B------:R-:W3:Y:S04]  /*3cd0*/  @!P0 LDG.E.U16 R125, desc[UR14][R20.64] ;  /* 0x0000000e147d8981 */ /* 0x000ee8000c1e1500 */
[----:B------:R-:W4:Y:S04]  /*3ce0*/  LDL.LU.64 R20, [R1+0xf0] ;  /* 0x0000f00001147983 */ /* 0x000f280000300a00 */
[----:B----4-:R0:W-:Y:S04]  /*3cf0*/  STS.U16 [R123+UR12+0x8400], R20 ;  /* 0x008400147b007988 */ /* 0x0101e8000800040c */
[----:B0-----:R-:W4:Y:S04]  /*3d00*/  LDL.LU R20, [R1+0xec] ;  /* 0x0000ec0001147983 */ /* 0x001f280000300800 */
        /* <DEDUP_REMOVED lines=10> */
[----:B------:R-:W-:Y:S04]  /*3db0*/  STS.U16 [R123+UR12], R21 ;  /* 0x000000157b007988 */ /* 0x000fe8000800040c */
[----:B------:R-:W-:Y:S04]  /*3dc0*/  STS.U16 [R123+UR12+0x400], R76 ;  /* 0x0004004c7b007988 */ /* 0x000fe8000800040c */
[----:B------:R-:W-:Y:S04]  /*3dd0*/  STS.U16 [R123+UR12+0x800], R77 ;  /* 0x0008004d7b007988 */ /* 0x000fe8000800040c */
[----:B------:R-:W-:Y:S04]  /*3de0*/  STS.U16 [R123+UR12+0xc00], R60 ;  /* 0x000c003c7b007988 */ /* 0x000fe8000800040c */
[----:B------:R-:W-:Y:S04]  /*3df0*/  STS.U16 [R123+UR12+0x1000], R61 ;  /* 0x0010003d7b007988 */ /* 0x000fe8000800040c */
[----:B------:R-:W-:Y:S04]  /*3e00*/  STS.U16 [R123+UR12+0x1400], R18 ;  /* 0x001400127b007988 */ /* 0x000fe8000800040c */
[----:B------:R-:W-:Y:S04]  /*3e10*/  STS.U16 [R123+UR12+0x1800], R19 ;  /* 0x001800137b007988 */ /* 0x000fe8000800040c */
[----:B------:R-:W-:Y:S04]  /*3e20*/  STS.U16 [R123+UR12+0x1c00], R0 ;  /* 0x001c00007b007988 */ /* 0x000fe8000800040c */
[----:B------:R0:W-:Y:S04]  /*3e30*/  STS.U16 [R123+UR12+0x2000], R3 ;  /* 0x002000037b007988 */ /* 0x0001e8000800040c */
[----:B------:R-:W-:Y:S04]  /*3e40*/  STS.U16 [R123+UR12+0x2400], R4 ;  /* 0x002400047b007988 */ /* 0x000fe8000800040c */
[----:B------:R-:W-:Y:S01]  /*3e50*/  STS.U16 [R123+UR12+0x2800], R5 ;  /* 0x002800057b007988 */ /* 0x000fe2000800040c */
[----:B------:R-:W-:Y:S01]  /*3e60*/  USHF.L.U32 UR4, UR25, 0x7, URZ ;  /* 0x0000000719047899 */ /* 0x000fe2000800063f */
[----:B0-----:R-:W0:Y:S02]  /*3e70*/  LDC R3, c[0x0][0x238] ;  /* 0x00008e00ff037b82 */ /* 0x001e240000000800 */
[----:B------:R-:W-:Y:S04]  /*3e80*/  STS.U16 [R123+UR12+0x2c00], R6 ;  /* 0x002c00067b007988 */ /* 0x000fe8000800040c */
[----:B------:R-:W-:Y:S04]  /*3e90*/  STS.U16 [R123+UR12+0x3000], R7 ;  /* 0x003000077b007988 */ /* 0x000fe8000800040c */
[----:B------:R1:W-:Y:S04]  /*3ea0*/  STS.U16 [R123+UR12+0x3400], R8 ;  /* 0x003400087b007988 */ /* 0x0003e8000800040c */
[----:B------:R-:W-:Y:S04]  /*3eb0*/  STS.U16 [R123+UR12+0x3800], R9 ;  /* 0x003800097b007988 */ /* 0x000fe8000800040c */
[----:B-----5:R-:W-:Y:S04]  /*3ec0*/  STS.U16 [R123+UR12+0x3c00], R10 ;  /* 0x003c000a7b007988 */ /* 0x020fe8000800040c */
[----:B------:R-:W-:Y:S04]  /*3ed0*/  STS.U16 [R123+UR12+0x4000], R11 ;  /* 0x0040000b7b007988 */ /* 0x000fe8000800040c */
        /* <DEDUP_REMOVED lines=13> */
[----:B--2---:R-:W-:Y:S04]  /*3fb0*/  STS.U16 [R123+UR12+0x7800], R124 ;  /* 0x0078007c7b007988 */ /* 0x004fe8000800040c */
[----:B---3--:R-:W-:Y:S01]  /*3fc0*/  STS.U16 [R123+UR12+0x7c00], R125 ;  /* 0x007c007d7b007988 */ /* 0x008fe2000800040c */
[----:B------:R-:W-:Y:S01]  /*3fd0*/  ULOP3.LUT UR4, UR4, 0x600, URZ, 0xc0, !UPT ;  /* 0x0000060004047892 */ /* 0x000fe2000f8ec03f */
[----:B-1----:R-:W1:Y:S03]  /*3fe0*/  LDC R8, c[0x0][0x23c] ;  /* 0x00008f00ff087b82 */ /* 0x002e660000000800 */
[----:B------:R-:W-:-:S04]  /*3ff0*/  ULEA.HI UR4, UR12, UR4, URZ, 0x1c ;  /* 0x000000040c047291 */ /* 0x000fc8000f8fe03f */
[----:B------:R-:W-:Y:S01]  /*4000*/  ULOP3.LUT UR6, UR4, 0x3fff, URZ, 0xc0, !UPT ;  /* 0x00003fff04067892 */ /* 0x000fe2000f8ec03f */
[----:B------:R-:W-:Y:S02]  /*4010*/  UMOV UR5, 0x40000040 ;  /* 0x4000004000057882 */ /* 0x000fe40000000000 */
[----:B------:R-:W-:Y:S01]  /*4020*/  UMOV UR4, UR13 ;  /* 0x0000000d00047c82 */ /* 0x000fe20008000000 */
[----:B------:R-:W-:Y:S01]  /*4030*/  UMOV UR7, 0x40000040 ;  /* 0x4000004000077882 */ /* 0x000fe20000000000 */
[----:B------:R-:W-:Y:S01]  /*4040*/  UIADD3 UR10, UP0, UR6, 0x2, URZ ;  /* 0x00000002060a7890 */ /* 0x000fe2000ff1e03f */
[----:B----4-:R2:W-:Y:S01]  /*4050*/  STS.U16 [R123+UR12+0x9c00], R20 ;  /* 0x009c00147b007988 */ /* 0x0105e2000800040c */
[----:B------:R3:W-:Y:S06]  /*4060*/  MEMBAR.ALL.CTA ;  /* 0x0000000000007992 */ /* 0x0007ec0000008000 */
[----:B---3--:R-:W3:Y:S04]  /*4070*/  FENCE.VIEW.ASYNC.S ;  /* 0x00000000000073c6 */ /* 0x008ee80000000000 */
[----:B--2---:R-:W2:Y:S04]  /*4080*/  LDL.LU R20, [R1+0xd4] ;  /* 0x0000d40001147983 */ /* 0x004ea80000300800 */
[----:B------:R-:W2:Y:S04]  /*4090*/  LDL.LU R21, [R1+0xd0] ;  /* 0x0000d00001157983 */ /* 0x000ea80000300800 */
[----:B------:R-:W4:Y:S04]  /*40a0*/  LDL.LU R76, [R1+0xcc] ;  /* 0x0000cc00014c7983 */ /* 0x000f280000300800 */
[----:B------:R-:W4:Y:S04]  /*40b0*/  LDL.LU R77, [R1+0xc8] ;  /* 0x0000c800014d7983 */ /* 0x000f280000300800 */
[----:B------:R-:W5:Y:S01]  /*40c0*/  LDL.LU R60, [R1+0xc4] ;  /* 0x0000c400013c7983 */ /* 0x000f620000300800 */
[----:B---3--:R-:W-:Y:S06]  /*40d0*/  BAR.SYNC.DEFER_BLOCKING 0x0 ;  /* 0x0000000000007b1d */ /* 0x008fec0000010000 */
[----:B------:R-:W5:Y:S04]  /*40e0*/  LDL.LU R61, [R1+0xc0] ;  /* 0x0000c000013d7983 */ /* 0x000f680000300800 */
[----:B------:R-:W3:Y:S04]  /*40f0*/  LDL.LU R18, [R1+0xbc] ;  /* 0x0000bc0001127983 */ /* 0x000ee80000300800 */
[----:B------:R-:W3:Y:S04]  /*4100*/  LDL.LU R19, [R1+0xb8] ;  /* 0x0000b80001137983 */ /* 0x000ee80000300800 */
[----:B------:R-:W2:Y:S01]  /*4110*/  LDL.LU R0, [R1+0xb4] ;  /* 0x0000b40001007983 */ /* 0x000ea20000300800 */
[----:B------:R-:W-:-:S06]  /*4120*/  WARPGROUP.ARRIVE ;  /* 0x00000000000079c5 */ /* 0x000fcc0000000000 */
[----:B------:R-:W-:Y:S01]  /*4130*/  HGMMA.64x64x16.F32 R24, gdesc[UR4].tnspA, R24 ;  /* 0x20e00000041879f0 */ /* 0x000fe20008700818 */
[----:B------:R-:W-:Y:S02]  /*4140*/  UMOV UR4, URZ ;  /* 0x0000003f00047c82 */ /* 0x000fe40008000000 */
[----:B------:R-:W-:-:S04]  /*4150*/  UIADD3.X UR11, UR4, 0x40000040, URZ, UP0, !UPT ;  /* 0x40000040040b7890 */ /* 0x000fc800087fe43f */
[----:B------:R-:W-:-:S05]  /*4160*/  UIADD3.64 UR18, UR10, 0x2, URZ ;  /* 0x000000020a127897 */ /* 0x000fca000fffe03f */
[----:B------:R-:W-:Y:S01]  /*4170*/  HGMMA.64x64x16.F32 R24, gdesc[UR8].tnspA, R24 ;  /* 0x20e00000081879f0 */ /* 0x000fe20008700818 */
[----:B------:R-:W-:-:S03]  /*4180*/  UIADD3.64 UR22, UR10, 0x4, URZ ;  /* 0x000000040a167897 */ /* 0x000fc6000fffe03f */
[----:B------:R-:W-:Y:S01]  /*4190*/  HGMMA.64x64x16.F32 R24, gdesc[UR16].tnspA, R24 ;  /* 0x20e00000101879f0 */ /* 0x000fe20008700818 */
[----:B-1----:R-:W-:-:S04]  /*41a0*/  IMAD.SHL.U32 R8, R8, 0x40, RZ ;  /* 0x0000004008087824 */ /* 0x002fc800078e00ff */
[C---:B------:R-:W-:Y:S01]  /*41b0*/  IMAD.WIDE R4, R8.reuse, 0x2, R72 ;  /* 0x0000000208047825 */ /* 0x040fe200078e0248 */
[----:B------:R-:W-:Y:S03]  /*41c0*/  HGMMA.64x64x16.F32 R24, gdesc[UR20].tnspA, R24, gsb0 ;  /* 0x20e00000141879f0 */ /* 0x000fe60008000818 */
[----:B------:R-:W-:-:S04]  /*41d0*/  IMAD.WIDE R110, R8, 0x2, R110 ;  /* 0x00000002086e7825 */ /* 0x000fc800078e026e */
[----:B------:R-:W-:Y:S02]  /*41e0*/  IMAD.MOV.U32 R73, RZ, RZ, R4 ;  /* 0x000000ffff497224 */ /* 0x000fe400078e0004 */
[----:B------:R-:W-:Y:S02]  /*41f0*/  IMAD.MOV.U32 R72, RZ, RZ, R5 ;  /* 0x000000ffff487224 */ /* 0x000fe400078e0005 */
[----:B------:R-:W-:-:S04]  /*4200*/  IMAD.WIDE R106, R8, 0x2, R106 ;  /* 0x00000002086a7825 */ /* 0x000fc800078e026a */
[----:B------:R-:W-:-:S04]  /*4210*/  IMAD.WIDE R104, R8, 0x2, R104 ;  /* 0x0000000208687825 */ /* 0x000fc800078e0268 */
[C---:B------:R-:W-:Y:S01]  /*4220*/  IMAD.WIDE R4, R8.reuse, 0x2, R82 ;  /* 0x0000000208047825 */ /* 0x040fe200078e0252 */
[----:B------:R-:W-:Y:S03]  /*4230*/  STL [R1+0x2c], R110 ;  /* 0x00002c6e01007387 */ /* 0x000fe60000100800 */
[----:B------:R-:W-:-:S04]  /*4240*/  IMAD.WIDE R100, R8, 0x2, R100 ;  /* 0x0000000208647825 */ /* 0x000fc800078e0264 */
[C---:B------:R-:W-:Y:S01]  /*4250*/  IMAD.WIDE R98, R8.reuse, 0x2, R98 ;  /* 0x0000000208627825 */ /* 0x040fe200078e0262 */
[----:B------:R1:W-:Y:S03]  /*4260*/  STL [R1+0x28], R111 ;  /* 0x0000286f01007387 */ /* 0x0003e60000100800 */
[----:B------:R-:W-:-:S04]  /*4270*/  IMAD.WIDE R108, R8, 0x2, R108 ;  /* 0x00000002086c7825 */ /* 0x000fc800078e026c */
[----:B------:R-:W-:-:S04]  /*4280*/  IMAD.WIDE R94, R8, 0x2, R94 ;  /* 0x00000002085e7825 */ /* 0x000fc800078e025e */
[----:B------:R-:W-:Y:S01]  /*4290*/  IMAD.WIDE R92, R8, 0x2, R92 ;  /* 0x00000002085c7825 */ /* 0x000fe200078e025c */
[----:B------:R-:W-:-:S03]  /*42a0*/  UIADD3 UR24, UR24, -0x40, URZ ;  /* 0xffffffc018187890 */ /* 0x000fc6000fffe03f */
[----:B------:R-:W-:-:S04]  /*42b0*/  IMAD.WIDE R102, R8, 0x2, R102 ;  /* 0x0000000208667825 */ /* 0x000fc800078e0266 */
[----:B------:R-:W-:-:S04]  /*42c0*/  IMAD.WIDE R90, R8, 0x2, R90 ;  /* 0x00000002085a7825 */ /* 0x000fc800078e025a */
[----:B--2---:R-:W-:-:S05]  /*42d0*/  VIADD R0, R0, 0xffffffff ;  /* 0xffffffff00007836 */ /* 0x004fca0000000000 */
[----:B------:R-:W-:Y:S01]  /*42e0*/  ISETP.NE.U32.AND P0, PT, R0, RZ, PT ;  /* 0x000000ff0000720c */ /* 0x000fe20003f05070 */
[----:B------:R-:W-:Y:S02]  /*42f0*/  IMAD.MOV.U32 R122, RZ, RZ, R107 ;  /* 0x000000ffff7a7224 */ /* 0x000fe400078e006b */
[----:B------:R-:W-:Y:S02]  /*4300*/  IMAD.MOV.U32 R121, RZ, RZ, R104 ;  /* 0x000000ffff797224 */ /* 0x000fe400078e0068 */
[----:B------:R-:W-:-:S04]  /*4310*/  IMAD.WIDE R96, R8, 0x2, R96 ;  /* 0x0000000208607825 */ /* 0x000fc800078e0260 */
[----:B------:R-:W-:Y:S01]  /*4320*/  IMAD.WIDE R68, R8, 0x2, R68 ;  /* 0x0000000208447825 */ /* 0x000fe200078e0244 */
[----:B------:R-:W-:-:S03]  /*4330*/  WARPGROUP.DEPBAR.LE gsb0, 0x0 ;  /* 0x00008000000079c5 */ /* 0x000fc60000010000 */
[----:B------:R-:W-:Y:S02]  /*4340*/  IMAD.MOV.U32 R83, RZ, RZ, R4 ;  /* 0x000000ffff537224 */ /* 0x000fe400078e0004 */
[----:B------:R-:W-:Y:S02]  /*4350*/  IMAD.MOV.U32 R82, RZ, RZ, R5 ;  /* 0x000000ffff527224 */ /* 0x000fe400078e0005 */
[----:B------:R-:W-:Y:S02]  /*4360*/  IMAD.MOV.U32 R107, RZ, RZ, R100 ;  /* 0x000000ffff6b7224 */ /* 0x000fe400078e0064 */
[----:B------:R-:W-:Y:S02]  /*4370*/  IMAD.MOV.U32 R104, RZ, RZ, R99 ;  /* 0x000000ffff687224 */ /* 0x000fe400078e0063 */
[----:B------:R-:W-:-:S04]  /*4380*/  IMAD.WIDE R88, R8, 0x2, R88 ;  /* 0x0000000208587825 */ /* 0x000fc800078e0258 */
[----:B------:R-:W-:-:S04]  /*4390*/  IMAD.WIDE R66, R8, 0x2, R66 ;  /* 0x0000000208427825 */ /* 0x000fc800078e0242 */
[----:B------:R-:W-:-:S04]  /*43a0*/  IMAD.WIDE R64, R8, 0x2, R64 ;  /* 0x0000000208407825 */ /* 0x000fc800078e0240 */
[----:B------:R-:W-:-:S04]  /*43b0*/  IMAD.WIDE R6, R8, 0x2, R78 ;  /* 0x0000000208067825 */ /* 0x000fc800078e024e */
[----:B------:R-:W-:-:S04]  /*43c0*/  IMAD.WIDE R4, R8, 0x2, R86 ;  /* 0x0000000208047825 */ /* 0x000fc800078e0256 */
[----:B0-----:R-:W-:Y:S02]  /*43d0*/  IMAD.SHL.U32 R3, R3, 0x40, RZ ;  /* 0x0000004003037824 */ /* 0x001fe400078e00ff */
[----:B------:R-:W-:Y:S02]  /*43e0*/  IMAD.MOV.U32 R125, RZ, RZ, R108 ;  /* 0x000000ffff7d7224 */ /* 0x000fe400078e006c */
[----:B------:R-:W-:Y:S02]  /*43f0*/  IMAD.MOV.U32 R124, RZ, RZ, R109 ;  /* 0x000000ffff7c7224 */ /* 0x000fe400078e006d */
[----:B------:R-:W-:Y:S02]  /*4400*/  IMAD.MOV.U32 R123, RZ, RZ, R106 ;  /* 0x000000ffff7b7224 */ /* 0x000fe400078e006a */
[----:B-1----:R-:W-:Y:S02]  /*4410*/  IMAD.MOV.U32 R111, RZ, RZ, R105 ;  /* 0x000000ffff6f7224 */ /* 0x002fe400078e0069 */
[----:B------:R-:W-:-:S02]  /*4420*/  IMAD.MOV.U32 R100, RZ, RZ, R95 ;  /* 0x000000ffff647224 */ /* 0x000fc400078e005f */
[----:B------:R-:W-:Y:S02]  /*4430*/  IMAD.MOV.U32 R99, RZ, RZ, R92 ;  /* 0x000000ffff637224 */ /* 0x000fe400078e005c */
[----:B------:R-:W-:Y:S02]  /*4440*/  IMAD.MOV.U32 R109, RZ, RZ, R102 ;  /* 0x000000ffff6d7224 */ /* 0x000fe400078e0066 */
[----:B------:R-:W-:Y:S02]  /*4450*/  IMAD.MOV.U32 R108, RZ, RZ, R103 ;  /* 0x000000ffff6c7224 */ /* 0x000fe400078e0067 */
[----:B------:R-:W-:Y:S02]  /*4460*/  IMAD.MOV.U32 R106, RZ, RZ, R101 ;  /* 0x000000ffff6a7224 */ /* 0x000fe400078e0065 */
[----:B------:R-:W-:Y:S02]  /*4470*/  IMAD.MOV.U32 R105, RZ, RZ, R98 ;  /* 0x000000ffff697224 */ /* 0x000fe400078e0062 */
        /* <DEDUP_REMOVED lines=12> */
[----:B------:R-:W-:-:S04]  /*4540*/  IMAD.WIDE R74, R8, 0x2, R74 ;  /* 0x00000002084a7825 */ /* 0x000fc800078e024a */
[----:B------:R-:W-:Y:S02]  /*4550*/  IMAD.MOV.U32 R68, RZ, RZ, R64 ;  /* 0x000000ffff447224 */ /* 0x000fe400078e0040 */
[----:B------:R-:W-:Y:S02]  /*4560*/  IMAD.MOV.U32 R69, RZ, RZ, R65 ;  /* 0x000000ffff457224 */ /* 0x000fe400078e0041 */
[----:B------:R-:W-:-:S04]  /*4570*/  IMAD.WIDE R70, R8, 0x2, R70 ;  /* 0x0000000208467825 */ /* 0x000fc800078e0246 */
[----:B------:R-:W-:Y:S02]  /*4580*/  IMAD.MOV.U32 R79, RZ, RZ, R6 ;  /* 0x000000ffff4f7224 */ /* 0x000fe400078e0006 */
[----:B------:R-:W-:Y:S02]  /*4590*/  IMAD.MOV.U32 R78, RZ, RZ, R7 ;  /* 0x000000ffff4e7224 */ /* 0x000fe400078e0007 */
[----:B------:R-:W-:-:S04]  /*45a0*/  IMAD.WIDE R84, R8, 0x2, R84 ;  /* 0x0000000208547825 */ /* 0x000fc800078e0254 */
[----:B------:R-:W-:-:S04]  /*45b0*/  IMAD.WIDE R62, R8, 0x2, R62 ;  /* 0x00000002083e7825 */ /* 0x000fc800078e023e */
[----:B------:R-:W-:-:S04]  /*45c0*/  IMAD.WIDE R56, R8, 0x2, R56 ;  /* 0x0000000208387825 */ /* 0x000fc800078e0238 */
[----:B------:R-:W-:-:S04]  /*45d0*/  IMAD.WIDE R80, R8, 0x2, R80 ;  /* 0x0000000208507825 */ /* 0x000fc800078e0250 */
[----:B------:R-:W-:-:S04]  /*45e0*/  IMAD.WIDE R22, R8, 0x2, R22 ;  /* 0x0000000208167825 */ /* 0x000fc800078e0216 */
[----:B------:R-:W-:-:S04]  /*45f0*/  IMAD.WIDE R14, R8, 0x2, R14 ;  /* 0x00000002080e7825 */ /* 0x000fc800078e020e */
[----:B------:R-:W-:-:S04]  /*4600*/  IMAD.WIDE R58, R8, 0x2, R58 ;  /* 0x00000002083a7825 */ /* 0x000fc800078e023a */
[----:B------:R-:W-:Y:S02]  /*4610*/  IMAD.MOV.U32 R87, RZ, RZ, R4 ;  /* 0x000000ffff577224 */ /* 0x000fe400078e0004 */
[----:B------:R-:W-:Y:S02]  /*4620*/  IMAD.MOV.U32 R86, RZ, RZ, R5 ;  /* 0x000000ffff567224 */ /* 0x000fe400078e0005 */
[----:B------:R-:W-:-:S04]  /*4630*/  IMAD.WIDE R16, R8, 0x2, R16 ;  /* 0x0000000208107825 */ /* 0x000fc800078e0210 */
[----:B------:R-:W-:-:S04]  /*4640*/  IMAD.WIDE R20, R8, 0x2, R20 ;  /* 0x0000000208147825 */ /* 0x000fc800078e0214 */
[----:B----4-:R-:W-:-:S04]  /*4650*/  IMAD.WIDE R76, R8, 0x2, R76 ;  /* 0x00000002084c7825 */ /* 0x010fc800078e024c */
[----:B-----5:R-:W-:-:S04]  /*4660*/  IMAD.WIDE R60, R8, 0x2, R60 ;  /* 0x00000002083c7825 */ /* 0x020fc800078e023c */
[----:B---3--:R-:W-:Y:S01]  /*4670*/  IMAD.WIDE R18, R3, 0x2, R18 ;  /* 0x0000000203127825 */ /* 0x008fe200078e0212 */
[----:B------:R-:W-:Y:S06]  /*4680*/  @P0 BRA `(.L_x_1) ;  /* 0xffffffe400500947 */ /* 0x000fec000383ffff */
[----:B------:R-:W-:Y:S02]  /*4690*/  F2FP.F16.F32.PACK_AB R4, R31, R27 ;  /* 0x0000001b1f04723e */ /* 0x000fe400000000ff */
[----:B------:R-:W-:Y:S02]  /*46a0*/  F2FP.F16.F32.PACK_AB R8, R30, R26 ;  /* 0x0000001a1e08723e */ /* 0x000fe400000000ff */
[----:B------:R-:W-:Y:S02]  /*46b0*/  F2FP.F16.F32.PACK_AB R12, R29, R25 ;  /* 0x000000191d0c723e */ /* 0x000fe400000000ff */
[----:B------:R-:W-:Y:S02]  /*46c0*/  F2FP.F16.F32.PACK_AB R7, R55, R51 ;  /* 0x000000333707723e */ /* 0x000fe400000000ff */
[----:B------:R-:W-:Y:S02]  /*46d0*/  F2FP.F16.F32.PACK_AB R6, R47, R43 ;  /* 0x0000002b2f06723e */ /* 0x000fe400000000ff */
[----:B------:R-:W-:-:S02]  /*46e0*/  F2FP.F16.F32.PACK_AB R5, R39, R35 ;  /* 0x000000232705723e */ /* 0x000fc400000000ff */
        /* <DEDUP_REMOVED lines=9> */
[----:B------:R-:W-:-:S07]  /*4780*/  F2FP.F16.F32.PACK_AB R24, R28, R24 ;  /* 0x000000181c18723e */ /* 0x000fce00000000ff */
.L_x_0:
[----:B------:R-:W2:Y:S01]  /*4790*/  LDL.LU R59, [R1+0x50] ;  /* 0x00005000013b7983 */ /* 0x000ea20000300800 */
[----:B------:R-:W-:Y:S01]  /*47a0*/  ULDC UR4, c[0x0][0x244] ;  /* 0x0000910000047ab9 */ /* 0x000fe20000000800 */
[----:B------:R-:W-:Y:S02]  /*47b0*/  ULDC.64 UR6, c[0x0][0x228] ;  /* 0x00008a0000067ab9 */ /* 0x000fe40000000a00 */
[----:B------:R-:W3:Y:S04]  /*47c0*/  LDL.LU R23, [R1+0x30] ;  /* 0x0000300001177983 */ /* 0x000ee80000300800 */
[----:B0-----:R-:W4:Y:S04]  /*47d0*/  LDL.LU R58, [R1+0xb0] ;  /* 0x0000b000013a7983 */ /* 0x001f280000300800 */
[----:B------:R-:W5:Y:S01]  /*47e0*/  LDL.LU R57, [R1+0x4c] ;  /* 0x00004c0001397983 */ /* 0x000f620000300800 */
[----:B------:R-:W0:Y:S03]  /*47f0*/  S2R R18, SR_TID.X ;  /* 0x0000000000127919 */ /* 0x000e260000002100 */
[----:B------:R-:W4:Y:S04]  /*4800*/  LDL.LU R56, [R1+0xac] ;  /* 0x0000ac0001387983 */ /* 0x000f280000300800 */
[----:B------:R-:W4:Y:S04]  /*4810*/  LDL.LU R21, [R1+0x48] ;  /* 0x0000480001157983 */ /* 0x000f280000300800 */
[----:B------:R-:W4:Y:S04]  /*4820*/  LDL.LU R19, [R1+0x44] ;  /* 0x0000440001137983 */ /* 0x000f280000300800 */
[----:B------:R-:W4:Y:S01]  /*4830*/  LDL.LU R20, [R1+0x40] ;  /* 0x0000400001147983 */ /* 0x000f220000300800 */
[----:B0-----:R-:W-:-:S02]  /*4840*/  IMAD.SHL.U32 R0, R18, 0x400, RZ ;  /* 0x0000040012007824 */ /* 0x001fc400078e00ff */
[----:B------:R-:W-:-:S03]  /*4850*/  IMAD.SHL.U32 R3, R18, 0x20, RZ ;  /* 0x0000002012037824 */ /* 0x000fc600078e00ff */
[----:B------:R-:W-:Y:S01]  /*4860*/  LOP3.LUT R0, R0, 0x6000, RZ, 0xc0, !PT ;  /* 0x0000600000007812 */ /* 0x000fe200078ec0ff */
[----:B------:R-:W-:-:S03]  /*4870*/  IMAD.SHL.U32 R16, R18, 0x8, RZ ;  /* 0x0000000812107824 */ /* 0x000fc600078e00ff */
[----:B------:R-:W-:Y:S01]  /*4880*/  LOP3.LUT R0, R0, 0x60, R3, 0xf8, !PT ;  /* 0x0000006000007812 */ /* 0x000fe200078ef803 */
[----:B------:R-:W-:Y:S01]  /*4890*/  IMAD.SHL.U32 R3, R18, 0x1000, RZ ;  /* 0x0000100012037824 */ /* 0x000fe200078e00ff */
[----:B------:R-:W-:Y:S01]  /*48a0*/  LOP3.LUT R17, R16, 0x300, RZ, 0xc0, !PT ;  /* 0x0000030010117812 */ /* 0x000fe200078ec0ff */
[C---:B------:R-:W-:Y:S01]  /*48b0*/  IMAD.SHL.U32 R16, R18.reuse, 0x10, RZ ;  /* 0x0000001012107824 */ /* 0x040fe200078e00ff */
[----:B------:R-:W-:Y:S02]  /*48c0*/  LOP3.LUT R2, R18, 0x180, RZ, 0xc0, !PT ;  /* 0x0000018012027812 */ /* 0x000fe400078ec0ff */
[----:B------:R-:W-:-:S04]  /*48d0*/  LOP3.LUT R3, R3, 0x6000, RZ, 0xc0, !PT ;  /* 0x0000600003037812 */ /* 0x000fc800078ec0ff */
[----:B------:R-:W-:Y:S02]  /*48e0*/  LOP3.LUT R3, R3, 0x7f0, R16, 0xf8, !PT ;  /* 0x000007f003037812 */ /* 0x000fe400078ef810 */
[----:B------:R-:W-:-:S04]  /*48f0*/  SHF.R.U32.HI R16, RZ, 0x2, R2 ;  /* 0x00000002ff107819 */ /* 0x000fc80000011602 */
[----:B------:R-:W-:Y:S02]  /*4900*/  LOP3.LUT R16, R3, R16, RZ, 0x3c, !PT ;  /* 0x0000001003107212 */ /* 0x000fe400078e3cff */
[----:B------:R-:W3:Y:S01]  /*4910*/  LDC R3, c[0x0][0x248] ;  /* 0x00009200ff037b82 */ /* 0x000ee20000000800 */
[----:B------:R-:W-:-:S04]  /*4920*/  IMAD R17, R2, 0x10, R17 ;  /* 0x0000001002117824 */ /* 0x000fc800078e0211 */
[----:B------:R-:W-:Y:S02]  /*4930*/  IMAD.IADD R17, R0, 0x1, R17 ;  /* 0x0000000100117824 */ /* 0x000fe400078e0211 */
[----:B------:R-:W-:-:S05]  /*4940*/  IMAD.SHL.U32 R0, R18, 0x4, RZ ;  /* 0x0000000412007824 */ /* 0x000fca00078e00ff */
[----:B------:R-:W-:Y:S01]  /*4950*/  LOP3.LUT R18, R17, 0x70, R0, 0x78, !PT ;  /* 0x0000007011127812 */ /* 0x000fe200078e7800 */
[----:B------:R-:W-:Y:S06]  /*4960*/  BAR.SYNC.DEFER_BLOCKING 0x0 ;  /* 0x0000000000007b1d */ /* 0x000fec0000010000 */
[----:B------:R0:W-:Y:S01]  /*4970*/  STS.128 [R18+UR12+0x80], R8 ;  /* 0x0000800812007988 */ /* 0x0001e20008000c0c */
[C---:B--2---:R-:W-:Y:S01]  /*4980*/  IMAD R2, R59.reuse, UR4, RZ ;  /* 0x000000043b027c24 */ /* 0x044fe2000f8e02ff */
[----:B------:R-:W-:Y:S01]  /*4990*/  ULDC.64 UR4, c[0x0][0x220] ;  /* 0x0000880000047ab9 */ /* 0x000fe20000000a00 */
[----:B------:R-:W-:-:S03]  /*49a0*/  ISETP.GE.AND P0, PT, R59, UR6, PT ;  /* 0x000000063b007c0c */ /* 0x000fc6000bf06270 */
[C---:B------:R-:W-:Y:S01]  /*49b0*/  LEA R0, P1, R2.reuse, UR4, 0x1 ;  /* 0x0000000402007c11 */ /* 0x040fe2000f8208ff */
[CC--:B---3--:R-:W-:Y:S01]  /*49c0*/  IMAD R17, R23.reuse, R3.reuse, RZ ;  /* 0x0000000317117224 */ /* 0x0c8fe200078e02ff */
[----:B------:R-:W-:Y:S02]  /*49d0*/  ISETP.LT.AND P4, PT, R23, UR7, !P0 ;  /* 0x0000000717007c0c */ /* 0x000fe4000c781270 */
[----:B------:R-:W-:Y:S01]  /*49e0*/  LEA.HI.X.SX32 R2, R2, UR5, 0x1, P1 ;  /* 0x0000000502027c11 */ /* 0x000fe200088f0eff */
[----:B------:R-:W2:Y:S01]  /*49f0*/  LDL.LU R23, [R1+0x3c] ;  /* 0x00003c0001177983 */ /* 0x000ea20000300800 */
[C---:B-----5:R-:W-:Y:S01]  /*4a00*/  ISETP.LT.AND P1, PT, R57.reuse, UR7, !P0 ;  /* 0x0000000739007c0c */ /* 0x060fe2000c721270 */
[-C--:B0-----:R-:W-:Y:S02]  /*4a10*/  IMAD R11, R57, R3.reuse, RZ ;  /* 0x00000003390b7224 */ /* 0x081fe400078e02ff */
[----:B------:R-:W3:Y:S04]  /*4a20*/  LDL.LU R57, [R1+0x38] ;  /* 0x0000380001397983 */ /* 0x000ee80000300800 */
[----:B------:R-:W-:Y:S04]  /*4a30*/  STS.128 [R18+UR12], R24 ;  /* 0x0000001812007988 */ /* 0x000fe80008000c0c */
[----:B------:R4:W-:Y:S04]  /*4a40*/  STS.128 [R18+UR12+0x400], R12 ;  /* 0x0004000c12007988 */ /* 0x0009e80008000c0c */
[----:B------:R-:W-:Y:S01]  /*4a50*/  STS.128 [R18+UR12+0x480], R4 ;  /* 0x0004800412007988 */ /* 0x000fe20008000c0c */
[----:B------:R-:W-:Y:S06]  /*4a60*/  BAR.SYNC.DEFER_BLOCKING 0x0 ;  /* 0x0000000000007b1d */ /* 0x000fec0000010000 */
[----:B------:R-:W5:Y:S01]  /*4a70*/  LDL.LU R60, [R1+0x34] ;  /* 0x00003400013c7983 */ /* 0x000f620000300800 */
[----:B------:R-:W-:Y:S01]  /*4a80*/  LEA R8, P2, R17, R0, 0x1 ;  /* 0x0000000011087211 */ /* 0x000fe200078408ff */
[----:B----4-:R-:W-:Y:S01]  /*4a90*/  IMAD R15, R21, R3, RZ ;  /* 0x00000003150f7224 */ /* 0x010fe200078e02ff */
[----:B------:R-:W-:Y:S01]  /*4aa0*/  ISETP.LT.AND P5, PT, R58, UR7, !P0 ;  /* 0x000000073a007c0c */ /* 0x000fe2000c7a1270 */
[----:B------:R-:W4:Y:S04]  /*4ab0*/  LDL.LU R59, [R1+0xa8] ;  /* 0x0000a800013b7983 */ /* 0x000f280000300800 */
[----:B------:R-:W0:Y:S01]  /*4ac0*/  LDS.128 R4, [R16+UR12] ;  /* 0x0000000c10047984 */ /* 0x000e220008000c00 */
[----:B------:R-:W-:-:S02]  /*4ad0*/  LEA.HI.X.SX32 R9, R17, R2, 0x1, P2 ;  /* 0x0000000211097211 */ /* 0x000fc400010f0eff */
[----:B------:R-:W-:Y:S01]  /*4ae0*/  ISETP.LT.AND P2, PT, R56, UR7, !P0 ;  /* 0x0000000738007c0c */ /* 0x000fe2000c741270 */
[----:B------:R-:W4:Y:S01]  /*4af0*/  LDL.LU R58, [R1+0xa4] ;  /* 0x0000a400013a7983 */ /* 0x000f220000300800 */
[----:B------:R-:W-:-:S03]  /*4b00*/  ISETP.LT.AND P6, PT, R21, UR7, !P0 ;  /* 0x0000000715007c0c */ /* 0x000fc6000c7c1270 */
[----:B------:R-:W4:Y:S01]  /*4b10*/  LDL.LU R56, [R1+0xa0] ;  /* 0x0000a00001387983 */ /* 0x000f220000300800 */
[----:B------:R-:W-:Y:S01]  /*4b20*/  LEA R12, P3, R11, R0, 0x1 ;  /* 0x000000000b0c7211 */ /* 0x000fe200078608ff */
[----:B------:R-:W-:-:S03]  /*4b30*/  IMAD R21, R20, R3, RZ ;  /* 0x0000000314157224 */ /* 0x000fc600078e02ff */
[----:B------:R-:W-:Y:S01]  /*4b40*/  LEA.HI.X.SX32 R13, R11, R2, 0x1, P3 ;  /* 0x000000020b0d7211 */ /* 0x000fe200018f0eff */
[----:B0-----:R-:W-:Y:S01]  /*4b50*/  @P4 STG.E.U16 desc[UR14][R8.64], R4 ;  /* 0x0000000408004986 */ /* 0x001fe2000c10150e */
[C---:B------:R-:W-:Y:S02]  /*4b60*/  LEA R14, P4, R15.reuse, R0, 0x1 ;  /* 0x000000000f0e7211 */ /* 0x040fe400078808ff */
[----:B------:R-:W-:Y:S01]  /*4b70*/  PRMT R22, R4, 0x7632, R22 ;  /* 0x0000763204167816 */ /* 0x000fe20000000016 */
[----:B------:R-:W0:Y:S01]  /*4b80*/  LDS.128 R8, [R16+UR12+0x800] ;  /* 0x0008000c10087984 */ /* 0x000e220008000c00 */
[----:B------:R-:W-:Y:S02]  /*4b90*/  LEA.HI.X.SX32 R15, R15, R2, 0x1, P4 ;  /* 0x000000020f0f7211 */ /* 0x000fe400020f0eff */
[----:B------:R-:W-:Y:S01]  /*4ba0*/  ISETP.LT.AND P4, PT, R20, UR7, !P0 ;  /* 0x0000000714007c0c */ /* 0x000fe2000c781270 */
[----:B------:R1:W-:Y:S04]  /*4bb0*/  @P1 STG.E.U16 desc[UR14][R12.64], R22 ;  /* 0x000000160c001986 */ /* 0x0003e8000c10150e */
[----:B------:R5:W-:Y:S01]  /*4bc0*/  @P6 STG.E.U16 desc[UR14][R14.64], R5 ;  /* 0x000000050e006986 */ /* 0x000be2000c10150e */
[----:B------:R-:W-:-:S04]  /*4bd0*/  LEA R20, P6, R21, R0, 0x1 ;  /* 0x0000000015147211 */ /* 0x000fc800078c08ff */
[----:B------:R-:W-:Y:S01]  /*4be0*/  LEA.HI.X.SX32 R21, R21, R2, 0x1, P6 ;  /* 0x0000000215157211 */ /* 0x000fe200030f0eff */
[CC--:B---3--:R-:W-:Y:S01]  /*4bf0*/  IMAD R25, R57.reuse, R3.reuse, RZ ;  /* 0x0000000339197224 */ /* 0x0c8fe200078e02ff */
[----:B------:R-:W-:Y:S02]  /*4c00*/  ISETP.LT.AND P6, PT, R57, UR7, !P0 ;  /* 0x0000000739007c0c */ /* 0x000fe4000c7c1270 */
[----:B------:R-:W3:Y:S04]  /*4c10*/  LDL.LU R57, [R1+0x9c] ;  /* 0x00009c0001397983 */ /* 0x000ee80000300800 */
[----:B-1----:R-:W3:Y:S01]  /*4c20*/  LDL.LU R22, [R1+0x98] ;  /* 0x0000980001167983 */ /* 0x002ee20000300800 */
[C---:B------:R-:W-:Y:S01]  /*4c30*/  ISETP.LT.AND P3, PT, R19.reuse, UR7, !P0 ;  /* 0x0000000713007c0c */ /* 0x040fe2000c761270 */
[----:B------:R-:W-:-:S05]  /*4c40*/  IMAD R19, R19, R3, RZ ;  /* 0x0000000313137224 */ /* 0x000fca00078e02ff */
[----:B------:R-:W-:Y:S02]  /*4c50*/  LEA R18, P1, R19, R0, 0x1 ;  /* 0x0000000013127211 */ /* 0x000fe400078208ff */
[----:B------:R-:W-:Y:S02]  /*4c60*/  PRMT R13, R5, 0x7632, R13 ;  /* 0x00007632050d7816 */ /* 0x000fe4000000000d */
[----:B------:R-:W-:Y:S02]  /*4c70*/  LEA.HI.X.SX32 R19, R19, R2, 0x1, P1 ;  /* 0x0000000213137211 */ /* 0x000fe400008f0eff */
[C---:B--2---:R-:W-:Y:S01]  /*4c80*/  ISETP.LT.AND P1, PT, R23.reuse, UR7, !P0 ;  /* 0x0000000717007c0c */ /* 0x044fe2000c721270 */
[-C--:B------:R-:W-:Y:S02]  /*4c90*/  IMAD R23, R23, R3.reuse, RZ ;  /* 0x0000000317177224 */ /* 0x080fe400078e02ff */
[----:B------:R1:W-:Y:S03]  /*4ca0*/  @P3 STG.E.U16 desc[UR14][R18.64], R13 ;  /* 0x0000000d12003986 */ /* 0x0003e6000c10150e */
[-C--:B------:R-:W-:Y:S01]  /*4cb0*/  LEA R12, P3, R23, R0.reuse, 0x1 ;  /* 0x00000000170c7211 */ /* 0x080fe200078608ff */
[----:B------:R-:W-:Y:S01]  /*4cc0*/  @P4 STG.E.U16 desc[UR14][R20.64], R6 ;  /* 0x0000000614004986 */ /* 0x000fe2000c10150e */
[----:B------:R-:W-:Y:S01]  /*4cd0*/  LEA R4, P4, R25, R0, 0x1 ;  /* 0x0000000019047211 */ /* 0x000fe200078808ff */
[----:B-----5:R-:W-:-:S03]  /*4ce0*/  IMAD R15, R60, R3, RZ ;  /* 0x000000033c0f7224 */ /* 0x020fc600078e02ff */
[-C--:B------:R-:W-:Y:S02]  /*4cf0*/  LEA.HI.X.SX32 R5, R25, R2.reuse, 0x1, P4 ;  /* 0x0000000219057211 */ /* 0x080fe400020f0eff */
[----:B-1----:R-:W-:Y:S02]  /*4d00*/  LEA.HI.X.SX32 R13, R23, R2, 0x1, P3 ;  /* 0x00000002170d7211 */ /* 0x002fe400018f0eff */
[----:B------:R-:W-:Y:S02]  /*4d10*/  ISETP.LT.AND P3, PT, R60, UR7, !P0 ;  /* 0x000000073c007c0c */ /* 0x000fe4000c761270 */
[----:B------:R-:W-:Y:S01]  /*4d20*/  PRMT R19, R6, 0x7632, R19 ;  /* 0x0000763206137816 */ /* 0x000fe20000000013 */
[----:B------:R-:W2:Y:S01]  /*4d30*/  LDL.LU R60, [R1+0x94] ;  /* 0x00009400013c7983 */ /* 0x000ea20000300800 */
[----:B------:R-:W-:-:S03]  /*4d40*/  LEA R14, P4, R15, R0, 0x1 ;  /* 0x000000000f0e7211 */ /* 0x000fc600078808ff */
[----:B------:R-:W-:Y:S01]  /*4d50*/  @P1 STG.E.U16 desc[UR14][R12.64], R19 ;  /* 0x000000130c001986 */ /* 0x000fe2000c10150e */
[----:B------:R-:W-:-:S03]  /*4d60*/  LEA.HI.X.SX32 R15, R15, R2, 0x1, P4 ;  /* 0x000000020f0f7211 */ /* 0x000fc600020f0eff */
[----:B------:R1:W-:Y:S01]  /*4d70*/  @P6 STG.E.U16 desc[UR14][R4.64], R7 ;  /* 0x0000000704006986 */ /* 0x0003e2000c10150e */
[----:B----4-:R-:W-:Y:S01]  /*4d80*/  ISETP.LT.AND P1, PT, R59, UR7, !P0 ;  /* 0x000000073b007c0c */ /* 0x010fe2000c721270 */
[----:B------:R-:W-:Y:S02]  /*4d90*/  IMAD R17, R3, 0x40, R17 ;  /* 0x0000004003117824 */ /* 0x000fe400078e0211 */
[----:B------:R-:W4:Y:S01]  /*4da0*/  LDL.LU R59, [R1+0x90] ;  /* 0x00009000013b7983 */ /* 0x000f220000300800 */
[----:B-1----:R-:W-:-:S05]  /*4db0*/  PRMT R5, R7, 0x7632, R5 ;  /* 0x0000763207057816 */ /* 0x002fca0000000005 */
[----:B------:R0:W-:Y:S01]  /*4dc0*/  @P3 STG.E.U16 desc[UR14][R14.64], R5 ;  /* 0x000000050e003986 */ /* 0x0001e2000c10150e */
[----:B------:R-:W-:-:S03]  /*4dd0*/  ISETP.LT.AND P3, PT, R56, UR7, !P0 ;  /* 0x0000000738007c0c */ /* 0x000fc6000c761270 */
[----:B------:R-:W5:Y:S01]  /*4de0*/  LDL.LU R56, [R1+0x8c] ;  /* 0x00008c0001387983 */ /* 0x000f620000300800 */
[----:B------:R-:W-:Y:S01]  /*4df0*/  LEA R18, P6, R17, R0, 0x1 ;  /* 0x0000000011127211 */ /* 0x000fe200078c08ff */
[----:B------:R-:W-:Y:S01]  /*4e00*/  IMAD R21, R3, 0x8, R17 ;  /* 0x0000000803157824 */ /* 0x000fe200078e0211 */
[----:B------:R-:W-:Y:S01]  /*4e10*/  ISETP.LT.AND P4, PT, R58, UR7, !P0 ;  /* 0x000000073a007c0c */ /* 0x000fe2000c781270 */
[----:B------:R-:W1:Y:S01]  /*4e20*/  LDS.128 R4, [R16+UR12+0x1000] ;  /* 0x0010000c10047984 */ /* 0x000e620008000c00 */
[----:B------:R-:W-:Y:S02]  /*4e30*/  LEA.HI.X.SX32 R19, R17, R2, 0x1, P6 ;  /* 0x0000000211137211 */ /* 0x000fe400030f0eff */
[C---:B------:R-:W-:Y:S01]  /*4e40*/  LEA R12, P6, R21.reuse, R0, 0x1 ;  /* 0x00000000150c7211 */ /* 0x040fe200078c08ff */
[----:B------:R-:W5:Y:S01]  /*4e50*/  LDL.LU R58, [R1+0x88] ;  /* 0x00008800013a7983 */ /* 0x000f620000300800 */
[----:B0-----:R-:W-:Y:S02]  /*4e60*/  PRMT R15, R8, 0x7632, R15 ;  /* 0x00007632080f7816 */ /* 0x001fe4000000000f */
[----:B------:R-:W-:Y:S01]  /*4e70*/  LEA.HI.X.SX32 R13, R21, R2, 0x1, P6 ;  /* 0x00000002150d7211 */ /* 0x000fe200030f0eff */
[----:B------:R-:W-:Y:S04]  /*4e80*/  @P5 STG.E.U16 desc[UR14][R18.64], R8 ;  /* 0x0000000812005986 */ /* 0x000fe8000c10150e */
[----:B------:R0:W-:Y:S01]  /*4e90*/  @P2 STG.E.U16 desc[UR14][R12.64], R15 ;  /* 0x0000000f0c002986 */ /* 0x0001e2000c10150e */
[----:B---3--:R-:W-:-:S03]  /*4ea0*/  ISETP.LT.AND P5, PT, R57, UR7, !P0 ;  /* 0x0000000739007c0c */ /* 0x008fc6000c7a1270 */
[----:B------:R-:W3:Y:S01]  /*4eb0*/  LDL.LU R57, [R1+0x84] ;  /* 0x0000840001397983 */ /* 0x000ee20000300800 */
[----:B------:R-:W-:-:S03]  /*4ec0*/  ISETP.LT.AND P2, PT, R22, UR7, !P0 ;  /* 0x0000000716007c0c */ /* 0x000fc6000c741270 */
[----:B------:R-:W3:Y:S01]  /*4ed0*/  LDL.LU R22, [R1+0x80] ;  /* 0x0000800001167983 */ /* 0x000ee20000300800 */
[----:B------:R-:W-:-:S04]  /*4ee0*/  IMAD R17, R3, 0x8, R21 ;  /* 0x0000000803117824 */ /* 0x000fc800078e0215 */
[----:B------:R-:W-:Y:S01]  /*4ef0*/  IMAD R23, R3, 0x8, R17 ;  /* 0x0000000803177824 */ /* 0x000fe200078e0211 */
[----:B------:R-:W-:-:S04]  /*4f00*/  LEA R20, P6, R17, R0, 0x1 ;  /* 0x0000000011147211 */ /* 0x000fc800078c08ff */
[----:B------:R-:W-:Y:S01]  /*4f10*/  LEA.HI.X.SX32 R21, R17, R2, 0x1, P6 ;  /* 0x0000000211157211 */ /* 0x000fe200030f0eff */
[----:B------:R-:W-:Y:S01]  /*4f20*/  IMAD R17, R3, 0x8, R23 ;  /* 0x0000000803117824 */ /* 0x000fe200078e0217 */
[----:B------:R-:W-:-:S04]  /*4f30*/  LEA R14, P6, R23, R0, 0x1 ;  /* 0x00000000170e7211 */ /* 0x000fc800078c08ff */
[----:B0-----:R-:W-:Y:S02]  /*4f40*/  LEA.HI.X.SX32 R15, R23, R2, 0x1, P6 ;  /* 0x00000002170f7211 */ /* 0x001fe400030f0eff */
[----:B------:R-:W-:Y:S01]  /*4f50*/  LEA R18, P6, R17, R0, 0x1 ;  /* 0x0000000011127211 */ /* 0x000fe200078c08ff */
[----:B------:R-:W-:Y:S01]  /*4f60*/  IMAD R23, R3, 0x8, R17 ;  /* 0x0000000803177824 */ /* 0x000fe200078e0211 */
[----:B------:R-:W-:Y:S02]  /*4f70*/  PRMT R13, R9, 0x7632, R13 ;  /* 0x00007632090d7816 */ /* 0x000fe4000000000d */
[----:B------:R-:W-:Y:S01]  /*4f80*/  LEA.HI.X.SX32 R19, R17, R2, 0x1, P6 ;  /* 0x0000000211137211 */ /* 0x000fe200030f0eff */
[----:B------:R0:W-:Y:S01]  /*4f90*/  @P1 STG.E.U16 desc[UR14][R20.64], R9 ;  /* 0x0000000914001986 */ /* 0x0001e2000c10150e */
[----:B------:R-:W-:-:S03]  /*4fa0*/  LEA R12, P6, R23, R0, 0x1 ;  /* 0x00000000170c7211 */ /* 0x000fc600078c08ff */
[----:B------:R1:W-:Y:S04]  /*4fb0*/  @P4 STG.E.U16 desc[UR14][R14.64], R13 ;  /* 0x0000000d0e004986 */ /* 0x0003e8000c10150e */
[----:B------:R5:W-:Y:S01]  /*4fc0*/  @P3 STG.E.U16 desc[UR14][R18.64], R10 ;  /* 0x0000000a12003986 */ /* 0x000be2000c10150e */
[----:B0-----:R-:W-:Y:S01]  /*4fd0*/  IMAD R9, R3, 0x8, R23 ;  /* 0x0000000803097824 */ /* 0x001fe200078e0217 */
[----:B-1----:R-:W-:Y:S02]  /*4fe0*/  LEA.HI.X.SX32 R13, R23, R2, 0x1, P6 ;  /* 0x00000002170d7211 */ /* 0x002fe400030f0eff */
[----:B----4-:R-:W-:Y:S02]  /*4ff0*/  ISETP.LT.AND P4, PT, R59, UR7, !P0 ;  /* 0x000000073b007c0c */ /* 0x010fe4000c781270 */
[----:B------:R-:W4:Y:S01]  /*5000*/  LDL.LU R59, [R1+0x7c] ;  /* 0x00007c00013b7983 */ /* 0x000f220000300800 */
[----:B------:R-:W-:Y:S01]  /*5010*/  LEA R8, P6, R9, R0, 0x1 ;  /* 0x0000000009087211 */ /* 0x000fe200078c08ff */
[----:B------:R-:W-:Y:S01]  /*5020*/  IMAD R17, R3, 0x8, R9 ;  /* 0x0000000803117824 */ /* 0x000fe200078e0209 */
[----:B--2---:R-:W-:-:S02]  /*5030*/  ISETP.LT.AND P1, PT, R60, UR7, !P0 ;  /* 0x000000073c007c0c */ /* 0x004fc4000c721270 */
[----:B------:R-:W-:Y:S02]  /*5040*/  PRMT R15, R10, 0x7632, R15 ;  /* 0x000076320a0f7816 */ /* 0x000fe4000000000f */
[----:B-----5:R-:W-:Y:S02]  /*5050*/  ISETP.LT.AND P3, PT, R56, UR7, !P0 ;  /* 0x0000000738007c0c */ /* 0x020fe4000c761270 */
[----:B------:R-:W2:Y:S04]  /*5060*/  LDL.LU R56, [R1+0x78] ;  /* 0x0000780001387983 */ /* 0x000ea80000300800 */
[----:B------:R-:W5:Y:S01]  /*5070*/  LDL.LU R23, [R1+0x74] ;  /* 0x0000740001177983 */ /* 0x000f620000300800 */
[----:B------:R-:W-:Y:S02]  /*5080*/  LEA.HI.X.SX32 R9, R9, R2, 0x1, P6 ;  /* 0x0000000209097211 */ /* 0x000fe400030f0eff */
[----:B------:R-:W-:Y:S01]  /*5090*/  LEA R14, P6, R17, R0, 0x1 ;  /* 0x00000000110e7211 */ /* 0x000fe200078c08ff */
[----:B------:R0:W-:Y:S01]  /*50a0*/  @P5 STG.E.U16 desc[UR14][R12.64], R15 ;  /* 0x0000000f0c005986 */ /* 0x0001e2000c10150e */
[----:B------:R-:W-:-:S02]  /*50b0*/  PRMT R10, R11, 0x7632, R10 ;  /* 0x000076320b0a7816 */ /* 0x000fc4000000000a */
[----:B------:R-:W-:Y:S01]  /*50c0*/  ISETP.LT.AND P5, PT, R58, UR7, !P0 ;  /* 0x000000073a007c0c */ /* 0x000fe2000c7a1270 */
[----:B------:R1:W-:Y:S04]  /*50d0*/  @P2 STG.E.U16 desc[UR14][R8.64], R11 ;  /* 0x0000000b08002986 */ /* 0x0003e8000c10150e */
[----:B------:R-:W5:Y:S01]  /*50e0*/  LDL.LU R58, [R1+0x70] ;  /* 0x00007000013a7983 */ /* 0x000f620000300800 */
[----:B0-----:R-:W-:-:S05]  /*50f0*/  LEA.HI.X.SX32 R15, R17, R2, 0x1, P6 ;  /* 0x00000002110f7211 */ /* 0x001fca00030f0eff */
[----:B------:R0:W-:Y:S01]  /*5100*/  @P1 STG.E.U16 desc[UR14][R14.64], R10 ;  /* 0x0000000a0e001986 */ /* 0x0001e2000c10150e */
[----:B---3--:R-:W-:-:S03]  /*5110*/  ISETP.LT.AND P2, PT, R57, UR7, !P0 ;  /* 0x0000000739007c0c */ /* 0x008fc6000c741270 */
[----:B------:R-:W3:Y:S01]  /*5120*/  LDL.LU R57, [R1+0x6c] ;  /* 0x00006c0001397983 */ /* 0x000ee20000300800 */
[----:B------:R-:W-:-:S03]  /*5130*/  ISETP.LT.AND P1, PT, R22, UR7, !P0 ;  /* 0x0000000716007c0c */ /* 0x000fc6000c721270 */
[----:B------:R-:W3:Y:S01]  /*5140*/  LDL.LU R22, [R1+0x68] ;  /* 0x0000680001167983 */ /* 0x000ee20000300800 */
[----:B------:R-:W-:-:S04]  /*5150*/  IMAD R19, R3, 0x8, R17 ;  /* 0x0000000803137824 */ /* 0x000fc800078e0211 */
[----:B------:R-:W-:Y:S01]  /*5160*/  IMAD R17, R3, 0x8, R19 ;  /* 0x0000000803117824 */ /* 0x000fe200078e0213 */
[----:B------:R-:W-:-:S03]  /*5170*/  LEA R18, P6, R19, R0, 0x1 ;  /* 0x0000000013127211 */ /* 0x000fc600078c08ff */
[----:B------:R-:W-:Y:S01]  /*5180*/  IMAD R21, R3, 0x8, R17 ;  /* 0x0000000803157824 */ /* 0x000fe200078e0211 */
[----:B------:R-:W-:Y:S02]  /*5190*/  LEA.HI.X.SX32 R19, R19, R2, 0x1, P6 ;  /* 0x0000000213137211 */ /* 0x000fe400030f0eff */
[----:B------:R-:W-:Y:S01]  /*51a0*/  LEA R12, P6, R17, R0, 0x1 ;  /* 0x00000000110c7211 */ /* 0x000fe200078c08ff */
[----:B-1----:R-:W-:-:S03]  /*51b0*/  IMAD R11, R3, 0x8, R21 ;  /* 0x00000008030b7824 */ /* 0x002fc600078e0215 */
[----:B------:R-:W-:Y:S02]  /*51c0*/  LEA.HI.X.SX32 R13, R17, R2, 0x1, P6 ;  /* 0x00000002110d7211 */ /* 0x000fe400030f0eff */
[C---:B------:R-:W-:Y:S02]  /*51d0*/  LEA R8, P6, R21.reuse, R0, 0x1 ;  /* 0x0000000015087211 */ /* 0x040fe400078c08ff */
[----:B------:R-:W-:Y:S02]  /*51e0*/  PRMT R20, R4, 0x7632, R20 ;  /* 0x0000763204147816 */ /* 0x000fe40000000014 */
[----:B------:R-:W-:Y:S02]  /*51f0*/  LEA.HI.X.SX32 R9, R21, R2, 0x1, P6 ;  /* 0x0000000215097211 */ /* 0x000fe400030f0eff */
[----:B0-----:R-:W-:Y:S01]  /*5200*/  LEA R10, P6, R11, R0, 0x1 ;  /* 0x000000000b0a7211 */ /* 0x001fe200078c08ff */
[----:B------:R-:W-:Y:S01]  /*5210*/  @P4 STG.E.U16 desc[UR14][R18.64], R4 ;  /* 0x0000000412004986 */ /* 0x000fe2000c10150e */
[----:B------:R-:W-:-:S02]  /*5220*/  IMAD R15, R3, 0x8, R11 ;  /* 0x00000008030f7824 */ /* 0x000fc400078e020b */
[----:B------:R-:W-:Y:S01]  /*5230*/  LEA.HI.X.SX32 R11, R11, R2, 0x1, P6 ;  /* 0x000000020b0b7211 */ /* 0x000fe200030f0eff */
[----:B------:R0:W-:Y:S01]  /*5240*/  @P3 STG.E.U16 desc[UR14][R12.64], R20 ;  /* 0x000000140c003986 */ /* 0x0001e2000c10150e */
[----:B------:R-:W-:-:S03]  /*5250*/  IMAD R21, R3, 0x8, R15 ;  /* 0x0000000803157824 */ /* 0x000fc600078e020f */
[----:B------:R1:W-:Y:S01]  /*5260*/  @P5 STG.E.U16 desc[UR14][R8.64], R5 ;  /* 0x0000000508005986 */ /* 0x0003e2000c10150e */
[----:B------:R-:W-:-:S03]  /*5270*/  LEA R14, P5, R15, R0, 0x1 ;  /* 0x000000000f0e7211 */ /* 0x000fc600078a08ff */
[----:B------:R-:W3:Y:S01]  /*5280*/  LDS.128 R16, [R16+UR12+0x1800] ;  /* 0x0018000c10107984 */ /* 0x000ee20008000c00 */
[----:B------:R-:W-:Y:S02]  /*5290*/  LEA.HI.X.SX32 R15, R15, R2, 0x1, P5 ;  /* 0x000000020f0f7211 */ /* 0x000fe400028f0eff */
[----:B0-----:R-:W-:Y:S02]  /*52a0*/  PRMT R13, R5, 0x7632, R13 ;  /* 0x00007632050d7816 */ /* 0x001fe4000000000d */
[----:B----4-:R-:W-:Y:S02]  /*52b0*/  ISETP.LT.AND P4, PT, R59, UR7, !P0 ;  /* 0x000000073b007c0c */ /* 0x010fe4000c781270 */
[----:B------:R-:W-:Y:S01]  /*52c0*/  LEA R12, P5, R21, R0, 0x1 ;  /* 0x00000000150c7211 */ /* 0x000fe200078a08ff */
[----:B-1----:R-:W-:Y:S01]  /*52d0*/  IMAD R5, R3, 0x8, R21 ;  /* 0x0000000803057824 */ /* 0x002fe200078e0215 */
[----:B------:R0:W-:Y:S01]  /*52e0*/  @P2 STG.E.U16 desc[UR14][R10.64], R13 ;  /* 0x0000000d0a002986 */ /* 0x0001e2000c10150e */
[----:B--2---:R-:W-:-:S03]  /*52f0*/  ISETP.LT.AND P3, PT, R56, UR7, !P0 ;  /* 0x0000000738007c0c */ /* 0x004fc6000c761270 */
[----:B------:R-:W2:Y:S01]  /*5300*/  LDL.LU R56, [R1+0x64] ;  /* 0x0000640001387983 */ /* 0x000ea20000300800 */
[----:B-----5:R-:W-:-:S03]  /*5310*/  ISETP.LT.AND P6, PT, R23, UR7, !P0 ;  /* 0x0000000717007c0c */ /* 0x020fc6000c7c1270 */
[----:B------:R-:W4:Y:S01]  /*5320*/  LDL.LU R23, [R1+0x60] ;  /* 0x0000600001177983 */ /* 0x000f220000300800 */
[----:B0-----:R-:W-:Y:S02]  /*5330*/  LEA.HI.X.SX32 R13, R21, R2, 0x1, P5 ;  /* 0x00000002150d7211 */ /* 0x001fe400028f0eff */
[----:B------:R-:W-:Y:S02]  /*5340*/  LEA R4, P5, R5, R0, 0x1 ;  /* 0x0000000005047211 */ /* 0x000fe400078a08ff */
[----:B------:R-:W-:Y:S01]  /*5350*/  PRMT R20, R6, 0x7632, R20 ;  /* 0x0000763206147816 */ /* 0x000fe20000000014 */
[----:B------:R-:W-:Y:S01]  /*5360*/  IMAD R9, R3, 0x8, R5 ;  /* 0x0000000803097824 */ /* 0x000fe200078e0205 */
[----:B------:R0:W-:Y:S01]  /*5370*/  @P1 STG.E.U16 desc[UR14][R14.64], R6 ;  /* 0x000000060e001986 */ /* 0x0001e2000c10150e */
[----:B------:R-:W-:-:S03]  /*5380*/  LEA.HI.X.SX32 R5, R5, R2, 0x1, P5 ;  /* 0x0000000205057211 */ /* 0x000fc600028f0eff */
[----:B------:R1:W-:Y:S04]  /*5390*/  @P4 STG.E.U16 desc[UR14][R12.64], R20 ;  /* 0x000000140c004986 */ /* 0x0003e8000c10150e */
[----:B0-----:R-:W5:Y:S01]  /*53a0*/  LDL.LU R14, [R1+0x5c] ;  /* 0x00005c00010e7983 */ /* 0x001f620000300800 */
[----:B---3--:R-:W-:-:S03]  /*53b0*/  ISETP.LT.AND P5, PT, R22, UR7, !P0 ;  /* 0x0000000716007c0c */ /* 0x008fc6000c7a1270 */
[----:B------:R-:W3:Y:S04]  /*53c0*/  LDL.LU R22, [R1+0x58] ;  /* 0x0000580001167983 */ /* 0x000ee80000300800 */
[----:B-1----:R-:W3:Y:S01]  /*53d0*/  LDL.LU R20, [R1+0x54] ;  /* 0x0000540001147983 */ /* 0x002ee20000300800 */
[----:B------:R-:W-:Y:S01]  /*53e0*/  LEA R8, P4, R9, R0, 0x1 ;  /* 0x0000000009087211 */ /* 0x000fe200078808ff */
[----:B------:R-:W-:Y:S01]  /*53f0*/  IMAD R11, R3, 0x8, R9 ;  /* 0x00000008030b7824 */ /* 0x000fe200078e0209 */
[----:B------:R-:W-:Y:S02]  /*5400*/  PRMT R6, R7, 0x7632, R6 ;  /* 0x0000763207067816 */ /* 0x000fe40000000006 */
[----:B------:R-:W-:Y:S01]  /*5410*/  LEA.HI.X.SX32 R9, R9, R2, 0x1, P4 ;  /* 0x0000000209097211 */ /* 0x000fe200020f0eff */
[----:B------:R-:W-:Y:S01]  /*5420*/  IMAD R15, R3, 0x8, R11 ;  /* 0x00000008030f7824 */ /* 0x000fe200078e020b */
[----:B------:R-:W-:Y:S01]  /*5430*/  ISETP.LT.AND P2, PT, R58, UR7, !P0 ;  /* 0x000000073a007c0c */ /* 0x000fe2000c741270 */
[----:B------:R0:W-:Y:S01]  /*5440*/  @P3 STG.E.U16 desc[UR14][R4.64], R7 ;  /* 0x0000000704003986 */ /* 0x0001e2000c10150e */
[----:B------:R-:W-:Y:S01]  /*5450*/  ISETP.LT.AND P1, PT, R57, UR7, !P0 ;  /* 0x0000000739007c0c */ /* 0x000fe2000c721270 */
[----:B------:R-:W-:-:S02]  /*5460*/  IMAD R21, R3, 0x8, R15 ;  /* 0x0000000803157824 */ /* 0x000fc400078e020f */
[----:B------:R1:W-:Y:S01]  /*5470*/  @P6 STG.E.U16 desc[UR14][R8.64], R6 ;  /* 0x0000000608006986 */ /* 0x0003e2000c10150e */
[-C--:B------:R-:W-:Y:S02]  /*5480*/  LEA R12, P6, R15, R0.reuse, 0x1 ;  /* 0x000000000f0c7211 */ /* 0x080fe400078c08ff */
[----:B------:R-:W-:Y:S02]  /*5490*/  LEA R10, P3, R11, R0, 0x1 ;  /* 0x000000000b0a7211 */ /* 0x000fe400078608ff */
[-C--:B------:R-:W-:Y:S01]  /*54a0*/  LEA.HI.X.SX32 R13, R15, R2.reuse, 0x1, P6 ;  /* 0x000000020f0d7211 */ /* 0x080fe200030f0eff */
[----:B------:R-:W-:Y:S01]  /*54b0*/  IMAD R15, R3, 0x8, R21 ;  /* 0x00000008030f7824 */ /* 0x000fe200078e0215 */
[----:B------:R-:W-:Y:S02]  /*54c0*/  LEA.HI.X.SX32 R11, R11, R2, 0x1, P3 ;  /* 0x000000020b0b7211 */ /* 0x000fe400018f0eff */
[----:B0-----:R-:W-:-:S03]  /*54d0*/  PRMT R5, R16, 0x7632, R5 ;  /* 0x0000763210057816 */ /* 0x001fc60000000005 */
[----:B------:R-:W-:Y:S04]  /*54e0*/  @P2 STG.E.U16 desc[UR14][R10.64], R16 ;  /* 0x000000100a002986 */ /* 0x000fe8000c10150e */
[----:B------:R0:W-:Y:S01]  /*54f0*/  @P1 STG.E.U16 desc[UR14][R12.64], R5 ;  /* 0x000000050c001986 */ /* 0x0001e2000c10150e */
[-C--:B------:R-:W-:Y:S02]  /*5500*/  LEA R4, P1, R21, R0.reuse, 0x1 ;  /* 0x0000000015047211 */ /* 0x080fe400078208ff */
[----:B-1----:R-:W-:Y:S02]  /*5510*/  LEA R6, P2, R15, R0, 0x1 ;  /* 0x000000000f067211 */ /* 0x002fe400078408ff */
[-C--:B0-----:R-:W-:Y:S02]  /*5520*/  LEA.HI.X.SX32 R5, R21, R2.reuse, 0x1, P1 ;  /* 0x0000000215057211 */ /* 0x081fe400008f0eff */
[----:B------:R-:W-:-:S02]  /*5530*/  LEA.HI.X.SX32 R7, R15, R2, 0x1, P2 ;  /* 0x000000020f077211 */ /* 0x000fc400010f0eff */
[----:B----4-:R-:W-:Y:S01]  /*5540*/  ISETP.LT.AND P3, PT, R23, UR7, !P0 ;  /* 0x0000000717007c0c */ /* 0x010fe2000c761270 */
[----:B------:R-:W-:-:S04]  /*5550*/  IMAD R23, R3, 0x8, R15 ;  /* 0x0000000803177824 */ /* 0x000fc800078e020f */
[----:B------:R-:W-:Y:S01]  /*5560*/  IMAD R25, R3, 0x8, R23 ;  /* 0x0000000803197824 */ /* 0x000fe200078e0217 */
[----:B------:R-:W-:-:S03]  /*5570*/  LEA R8, P6, R23, R0, 0x1 ;  /* 0x0000000017087211 */ /* 0x000fc600078c08ff */
[----:B------:R-:W-:Y:S01]  /*5580*/  IMAD R21, R3, 0x8, R25 ;  /* 0x0000000803157824 */ /* 0x000fe200078e0219 */
[----:B------:R-:W-:Y:S02]  /*5590*/  LEA.HI.X.SX32 R9, R23, R2, 0x1, P6 ;  /* 0x0000000217097211 */ /* 0x000fe400030f0eff */
[-C--:B------:R-:W-:Y:S01]  /*55a0*/  LEA R10, P6, R25, R0.reuse, 0x1 ;  /* 0x00000000190a7211 */ /* 0x080fe200078c08ff */
[----:B------:R-:W-:Y:S01]  /*55b0*/  IMAD R3, R3, 0x8, R21 ;  /* 0x0000000803037824 */ /* 0x000fe200078e0215 */
[----:B------:R-:W-:Y:S02]  /*55c0*/  LEA R12, P1, R21, R0, 0x1 ;  /* 0x00000000150c7211 */ /* 0x000fe400078208ff */
[----:B--2---:R-:W-:Y:S02]  /*55d0*/  ISETP.LT.AND P4, PT, R56, UR7, !P0 ;  /* 0x0000000738007c0c */ /* 0x004fe4000c781270 */
[----:B------:R-:W-:Y:S02]  /*55e0*/  LEA.HI.X.SX32 R11, R25, R2, 0x1, P6 ;  /* 0x00000002190b7211 */ /* 0x000fe400030f0eff */
[----:B-----5:R-:W-:-:S02]  /*55f0*/  ISETP.LT.AND P2, PT, R14, UR7, !P0 ;  /* 0x000000070e007c0c */ /* 0x020fc4000c741270 */
[----:B------:R-:W-:Y:S02]  /*5600*/  LEA.HI.X.SX32 R13, R21, R2, 0x1, P1 ;  /* 0x00000002150d7211 */ /* 0x000fe400008f0eff */
[C---:B------:R-:W-:Y:S01]  /*5610*/  LEA R14, P6, R3.reuse, R0, 0x1 ;  /* 0x00000000030e7211 */ /* 0x040fe200078c08ff */
[----:B------:R0:W-:Y:S03]  /*5620*/  @P5 STG.E.U16 desc[UR14][R4.64], R17 ;  /* 0x0000001104005986 */ /* 0x0001e6000c10150e */
[----:B------:R-:W-:Y:S02]  /*5630*/  LEA.HI.X.SX32 R15, R3, R2, 0x1, P6 ;  /* 0x00000002030f7211 */ /* 0x000fe400030f0eff */
[----:B------:R-:W-:Y:S02]  /*5640*/  PRMT R3, R17, 0x7632, R3 ;  /* 0x0000763211037816 */ /* 0x000fe40000000003 */
[----:B0-----:R-:W-:-:S03]  /*5650*/  PRMT R5, R18, 0x7632, R5 ;  /* 0x0000763212057816 */ /* 0x001fc60000000005 */
[----:B------:R0:W-:Y:S04]  /*5660*/  @P4 STG.E.U16 desc[UR14][R6.64], R3 ;  /* 0x0000000306004986 */ /* 0x0001e8000c10150e */
[----:B------:R0:W-:Y:S04]  /*5670*/  @P3 STG.E.U16 desc[UR14][R8.64], R18 ;  /* 0x0000001208003986 */ /* 0x0001e8000c10150e */
[----:B------:R0:W-:Y:S01]  /*5680*/  @P2 STG.E.U16 desc[UR14][R10.64], R5 ;  /* 0x000000050a002986 */ /* 0x0001e2000c10150e */
[----:B---3--:R-:W-:Y:S02]  /*5690*/  ISETP.LT.AND P1, PT, R22, UR7, !P0 ;  /* 0x0000000716007c0c */ /* 0x008fe4000c721270 */
[----:B------:R-:W-:-:S11]  /*56a0*/  ISETP.LT.AND P0, PT, R20, UR7, !P0 ;  /* 0x0000000714007c0c */ /* 0x000fd6000c701270 */
[----:B------:R0:W-:Y:S02]  /*56b0*/  @P1 STG.E.U16 desc[UR14][R12.64], R19 ;  /* 0x000000130c001986 */ /* 0x0001e4000c10150e */
[----:B------:R-:W-:Y:S05]  /*56c0*/  @!P0 EXIT ;  /* 0x000000000000894d */ /* 0x000fea0003800000 */
[----:B0-----:R-:W-:-:S05]  /*56d0*/  PRMT R7, R19, 0x7632, R7 ;  /* 0x0000763213077816 */ /* 0x001fca0000000007 */
[----:B------:R-:W-:Y:S01]  /*56e0*/  STG.E.U16 desc[UR14][R14.64], R7 ;  /* 0x000000070e007986 */ /* 0x000fe2000c10150e */
[----:B------:R-:W-:Y:S05]  /*56f0*/  EXIT ;  /* 0x000000000000794d */ /* 0x000fea0003800000 */
.L_x_2:
[----:B------:R-:W-:-:S00]  /*5700*/  BRA `(.L_x_2) ;  /* 0xfffffffc00fc7947 */ /* 0x000fc0000383ffff */
[----:B------:R-:W-:-:S00]  /*5710*/  NOP ;  /* 0x0000000000007918 */ /* 0x000fc00000000000 */
        /* <DEDUP_REMOVED lines=14> */
.L_x_3:


//--------------------- .nv.shared.matmul_kernel  --------------------------
	.section	.nv.shared.matmul_kernel,"aw",@nobits
	.sectionflags	@""
	.align	16
	.zero		1024


//--------------------- .nv.shared.reserved.0     --------------------------
	.section	.nv.shared.reserved.0,"aw",@nobits
	.weak		__nv_reservedSMEM_offset_0_alias
	.size		__nv_reservedSMEM_offset_0_alias, 0, 0
	.other		__nv_reservedSMEM_offset_0_alias,@"STO_CUDA_RESERVED_SHARED STV_DEFAULT"
__nv_reservedSMEM_offset_0_alias:
	.zero		0


//--------------------- .nv.constant0.matmul_kernel --------------------------
	.section	.nv.constant0.matmul_kernel,"a",@progbits
	.sectionflags	@""
	.align	4
.nv.constant0.matmul_kernel:
	.zero		608


//--------------------- SYMBOLS --------------------------

	.type		.nv.reservedSmem.offset0,@object
	.size		.nv.reservedSmem.offset0,0x4
